// auto-generated by cutlass_sweep.gemm — config: {"arch": "sm_100", "cluster_m": 2, "cluster_n": 1, "dtype": "e4m3", "stages": 5, "tile_k": 64, "tile_m": 256, "tile_n": 128}
#include "cutlass/cutlass.h"
#include "cutlass/gemm/collective/collective_builder.hpp"
#include "cutlass/gemm/device/gemm_universal_adapter.h"
#include "cutlass/gemm/kernel/gemm_universal.hpp"
#include "cutlass/epilogue/collective/collective_builder.hpp"

using ElemA = cutlass::float_e4m3_t;
using ElemB = cutlass::float_e4m3_t;
using ElemCD = cutlass::float_e4m3_t;
using Acc  = float;
using TileShape    = cute::Shape<cute::_256, cute::_128, cute::_64>;
using ClusterShape = cute::Shape<cute::_2, cute::_1, cute::_1>;

using CollectiveEpilogue = typename cutlass::epilogue::collective::CollectiveBuilder<
    cutlass::arch::Sm100, cutlass::arch::OpClassTensorOp,
    TileShape, ClusterShape,
    cutlass::epilogue::collective::EpilogueTileAuto,
    Acc, Acc,
    ElemCD, cutlass::layout::RowMajor, 128 / cutlass::sizeof_bits<ElemCD>::value,
    ElemCD, cutlass::layout::RowMajor, 128 / cutlass::sizeof_bits<ElemCD>::value,
    cutlass::epilogue::collective::EpilogueScheduleAuto
  >::CollectiveOp;

using CollectiveMainloop = typename cutlass::gemm::collective::CollectiveBuilder<
    cutlass::arch::Sm100, cutlass::arch::OpClassTensorOp,
    ElemA, cutlass::layout::RowMajor, 128 / cutlass::sizeof_bits<ElemA>::value,
    ElemB, cutlass::layout::ColumnMajor, 128 / cutlass::sizeof_bits<ElemB>::value,
    Acc,
    TileShape, ClusterShape,
    cutlass::gemm::collective::StageCount<5>,
    cutlass::gemm::collective::KernelScheduleAuto
  >::CollectiveOp;

using GemmKernel = cutlass::gemm::kernel::GemmUniversal<
    cute::Shape<int,int,int,int>,
    CollectiveMainloop,
    CollectiveEpilogue
>;
using Gemm = cutlass::gemm::device::GemmUniversalAdapter<GemmKernel>;

// Force the device kernel symbol into the cubin without needing a host main.
auto* _anchor = &cutlass::device_kernel<GemmKernel>;


// ===== COMPILED SASS (sm_100a) =====

	.target	sm_100a

	.elftype	@"ET_EXEC"


//--------------------- .note.nv.tkinfo           --------------------------
	.section	.note.nv.tkinfo,"",@"SHT_NOTE"
	.sectionflags	@"SHF_NOTE_NV_TKINFO"
	.tkinfo
        /*0018*/ 	.word	0x00000002
        /*0030*/ 	.string	""
        /*0030*/ 	.string	"ptxas"
        /*0030*/ 	.string	"Cuda compilation tools, release 13.0, V13.0.88"
        /*0030*/ 	.string	"Build cuda_13.0.r13.0/compiler.36424714_0"
        /*0030*/ 	.string	"-arch sm_100a -m 64 "



//--------------------- .note.nv.cuinfo           --------------------------
	.section	.note.nv.cuinfo,"",@"SHT_NOTE"
	.sectionflags	@"SHF_NOTE_NV_CUINFO"
        /*0018*/ 	.short	0x0002
        /*001a*/ 	.short	0x0064
        /*001c*/ 	.short	0x0082
	.zero		2


//--------------------- .nv.info                  --------------------------
	.section	.nv.info,"",@"SHT_CUDA_INFO"
	.align	4


	//----- nvinfo : EIATTR_REGCOUNT
	.align		4
        /*0000*/ 	.byte	0x04, 0x2f
        /*0002*/ 	.short	(.L_19 - .L_18)
	.align		4
.L_18:
        /*0004*/ 	.word	index@(_ZN7cutlass13device_kernelINS_4gemm6kernel13GemmUniversalIN4cute5tupleIJiiiiEEENS1_10collective13CollectiveMmaINS1_35MainloopSm100TmaUmmaWarpSpecializedILi5ELi2ELi4ENS5_IJNS4_1CILi2EEENSA_ILi1EEESC_EEEEENS5_IJNSA_ILi256EEENSA_ILi128EEENSA_ILi64EEEEEENS_12float_e4m3_tENS5_IJlSC_lEEESJ_SK_NS4_8TiledMMAINS4_8MMA_AtomIJNS4_10MMA_TraitsINS4_25SM100_MMA_F8F6F4_2x1SM_SSEJSJ_SJ_fSF_SG_NS4_17integral_constantINS4_4UMMA5MajorELSR_0EEESS_NSP_INSQ_7ScaleInELST_0EEESU_EEEEEENS4_6LayoutINS5_IJSC_SC_SC_EEENS5_IJNSA_ILi0EEESZ_SZ_EEEEENS5_IJNS4_10UnderscoreES12_S12_EEEEENS4_18SM100_TMA_2SM_LOADENS4_14ComposedLayoutINS4_7SwizzleILi2ELi4ELi3EEENS4_18smem_ptr_flag_bitsILi8EEENSX_INS5_IJNSA_ILi8EEESH_EEENS5_IJSH_SC_EEEEEEEvNS4_8identityES15_S1F_vS1G_EENS_8epilogue10collective18CollectiveEpilogueINS1I_23Sm100TmaWarpSpecializedILi2ELi2ELi64ELb0ELb0EEEJNS5_IJSG_SG_SH_EEENS5_IJNSX_ISG_SC_EENSX_ISH_SC_EEEEESJ_SK_SJ_SK_NS1I_6fusion15FusionCallbacksIS1M_NS1R_17LinearCombinationISJ_fSJ_fLNS_15FloatRoundStyleE2EEES1N_S1Q_JEEENS4_5SM1004TMEM4LOAD26SM100_TMEM_LOAD_32dp32b64xENS4_13SM90_TMA_LOADES1F_NS4_39AutoVectorizingCopyWithAssumedAlignmentILi128EEENS4_14SM90_TMA_STOREES1F_S23_S23_EEEvvEEEEvNT_6ParamsE)
        /*0008*/ 	.word	0x000000de


	//----- nvinfo : EIATTR_FRAME_SIZE
	.align		4
.L_19:
        /*000c*/ 	.byte	0x04, 0x11
        /*000e*/ 	.short	(.L_21 - .L_20)
	.align		4
.L_20:
        /*0010*/ 	.word	index@($__internal_2_$__cuda_sm10x_tcgen05_guardrail_trap_unallocated_columns_being_dealloced)
        /*0014*/ 	.word	0x00000000


	//----- nvinfo : EIATTR_FRAME_SIZE
	.align		4
.L_21:
        /*0018*/ 	.byte	0x04, 0x11
        /*001a*/ 	.short	(.L_23 - .L_22)
	.align		4
.L_22:
        /*001c*/ 	.word	index@($__internal_1_$__cuda_sm10x_tcgen05_guardrail_trap_phase_invalid_during_alloc)
        /*0020*/ 	.word	0x00000000


	//----- nvinfo : EIATTR_FRAME_SIZE
	.align		4
.L_23:
        /*0024*/ 	.byte	0x04, 0x11
        /*0026*/ 	.short	(.L_25 - .L_24)
	.align		4
.L_24:
        /*0028*/ 	.word	index@($__internal_0_$__cuda_sm10x_tcgen05_guardrail_trap_col_being_dealloced_not_returned_by_alloc)
        /*002c*/ 	.word	0x00000000


	//----- nvinfo : EIATTR_FRAME_SIZE
	.align		4
.L_25:
        /*0030*/ 	.byte	0x04, 0x11
        /*0032*/ 	.short	(.L_27 - .L_26)
	.align		4
.L_26:
        /*0034*/ 	.word	index@(_ZN7cutlass13device_kernelINS_4gemm6kernel13GemmUniversalIN4cute5tupleIJiiiiEEENS1_10collective13CollectiveMmaINS1_35MainloopSm100TmaUmmaWarpSpecializedILi5ELi2ELi4ENS5_IJNS4_1CILi2EEENSA_ILi1EEESC_EEEEENS5_IJNSA_ILi256EEENSA_ILi128EEENSA_ILi64EEEEEENS_12float_e4m3_tENS5_IJlSC_lEEESJ_SK_NS4_8TiledMMAINS4_8MMA_AtomIJNS4_10MMA_TraitsINS4_25SM100_MMA_F8F6F4_2x1SM_SSEJSJ_SJ_fSF_SG_NS4_17integral_constantINS4_4UMMA5MajorELSR_0EEESS_NSP_INSQ_7ScaleInELST_0EEESU_EEEEEENS4_6LayoutINS5_IJSC_SC_SC_EEENS5_IJNSA_ILi0EEESZ_SZ_EEEEENS5_IJNS4_10UnderscoreES12_S12_EEEEENS4_18SM100_TMA_2SM_LOADENS4_14ComposedLayoutINS4_7SwizzleILi2ELi4ELi3EEENS4_18smem_ptr_flag_bitsILi8EEENSX_INS5_IJNSA_ILi8EEESH_EEENS5_IJSH_SC_EEEEEEEvNS4_8identityES15_S1F_vS1G_EENS_8epilogue10collective18CollectiveEpilogueINS1I_23Sm100TmaWarpSpecializedILi2ELi2ELi64ELb0ELb0EEEJNS5_IJSG_SG_SH_EEENS5_IJNSX_ISG_SC_EENSX_ISH_SC_EEEEESJ_SK_SJ_SK_NS1I_6fusion15FusionCallbacksIS1M_NS1R_17LinearCombinationISJ_fSJ_fLNS_15FloatRoundStyleE2EEES1N_S1Q_JEEENS4_5SM1004TMEM4LOAD26SM100_TMEM_LOAD_32dp32b64xENS4_13SM90_TMA_LOADES1F_NS4_39AutoVectorizingCopyWithAssumedAlignmentILi128EEENS4_14SM90_TMA_STOREES1F_S23_S23_EEEvvEEEEvNT_6ParamsE)
        /*0038*/ 	.word	0x00000000


	//----- nvinfo : EIATTR_MIN_STACK_SIZE
	.align		4
.L_27:
        /*003c*/ 	.byte	0x04, 0x12
        /*003e*/ 	.short	(.L_29 - .L_28)
	.align		4
.L_28:
        /*0040*/ 	.word	index@(_ZN7cutlass13device_kernelINS_4gemm6kernel13GemmUniversalIN4cute5tupleIJiiiiEEENS1_10collective13CollectiveMmaINS1_35MainloopSm100TmaUmmaWarpSpecializedILi5ELi2ELi4ENS5_IJNS4_1CILi2EEENSA_ILi1EEESC_EEEEENS5_IJNSA_ILi256EEENSA_ILi128EEENSA_ILi64EEEEEENS_12float_e4m3_tENS5_IJlSC_lEEESJ_SK_NS4_8TiledMMAINS4_8MMA_AtomIJNS4_10MMA_TraitsINS4_25SM100_MMA_F8F6F4_2x1SM_SSEJSJ_SJ_fSF_SG_NS4_17integral_constantINS4_4UMMA5MajorELSR_0EEESS_NSP_INSQ_7ScaleInELST_0EEESU_EEEEEENS4_6LayoutINS5_IJSC_SC_SC_EEENS5_IJNSA_ILi0EEESZ_SZ_EEEEENS5_IJNS4_10UnderscoreES12_S12_EEEEENS4_18SM100_TMA_2SM_LOADENS4_14ComposedLayoutINS4_7SwizzleILi2ELi4ELi3EEENS4_18smem_ptr_flag_bitsILi8EEENSX_INS5_IJNSA_ILi8EEESH_EEENS5_IJSH_SC_EEEEEEEvNS4_8identityES15_S1F_vS1G_EENS_8epilogue10collective18CollectiveEpilogueINS1I_23Sm100TmaWarpSpecializedILi2ELi2ELi64ELb0ELb0EEEJNS5_IJSG_SG_SH_EEENS5_IJNSX_ISG_SC_EENSX_ISH_SC_EEEEESJ_SK_SJ_SK_NS1I_6fusion15FusionCallbacksIS1M_NS1R_17LinearCombinationISJ_fSJ_fLNS_15FloatRoundStyleE2EEES1N_S1Q_JEEENS4_5SM1004TMEM4LOAD26SM100_TMEM_LOAD_32dp32b64xENS4_13SM90_TMA_LOADES1F_NS4_39AutoVectorizingCopyWithAssumedAlignmentILi128EEENS4_14SM90_TMA_STOREES1F_S23_S23_EEEvvEEEEvNT_6ParamsE)
        /*0044*/ 	.word	0x00000000
.L_29:


//--------------------- .nv.compat                --------------------------
	.section	.nv.compat,"",@"SHT_CUDA_COMPAT_INFO"
	.align	4
        /*0000*/ 	.byte	0x02, 0x09, 0x01, 0x00, 0x02, 0x02, 0x02, 0x00, 0x02, 0x05, 0x05, 0x00, 0x03, 0x07, 0x01, 0x01
        /*0010*/ 	.byte	0x02, 0x03, 0x01, 0x00, 0x02, 0x06, 0x01, 0x00, 0x04, 0x0b, 0x08, 0x00, 0x09, 0x00, 0x00, 0x00
        /*0020*/ 	.byte	0x00, 0x00, 0x00, 0x00


//--------------------- .nv.info._ZN7cutlass13device_kernelINS_4gemm6kernel13GemmUniversalIN4cute5tupleIJiiiiEEENS1_10collective13CollectiveMmaINS1_35MainloopSm100TmaUmmaWarpSpecializedILi5ELi2ELi4ENS5_IJNS4_1CILi2EEENSA_ILi1EEESC_EEEEENS5_IJNSA_ILi256EEENSA_ILi128EEENSA_ILi64EEEEEENS_12float_e4m3_tENS5_IJlSC_lEEESJ_SK_NS4_8TiledMMAINS4_8MMA_AtomIJNS4_10MMA_TraitsINS4_25SM100_MMA_F8F6F4_2x1SM_SSEJSJ_SJ_fSF_SG_NS4_17integral_constantINS4_4UMMA5MajorELSR_0EEESS_NSP_INSQ_7ScaleInELST_0EEESU_EEEEEENS4_6LayoutINS5_IJSC_SC_SC_EEENS5_IJNSA_ILi0EEESZ_SZ_EEEEENS5_IJNS4_10UnderscoreES12_S12_EEEEENS4_18SM100_TMA_2SM_LOADENS4_14ComposedLayoutINS4_7SwizzleILi2ELi4ELi3EEENS4_18smem_ptr_flag_bitsILi8EEENSX_INS5_IJNSA_ILi8EEESH_EEENS5_IJSH_SC_EEEEEEEvNS4_8identityES15_S1F_vS1G_EENS_8epilogue10collective18CollectiveEpilogueINS1I_23Sm100TmaWarpSpecializedILi2ELi2ELi64ELb0ELb0EEEJNS5_IJSG_SG_SH_EEENS5_IJNSX_ISG_SC_EENSX_ISH_SC_EEEEESJ_SK_SJ_SK_NS1I_6fusion15FusionCallbacksIS1M_NS1R_17LinearCombinationISJ_fSJ_fLNS_15FloatRoundStyleE2EEES1N_S1Q_JEEENS4_5SM1004TMEM4LOAD26SM100_TMEM_LOAD_32dp32b64xENS4_13SM90_TMA_LOADES1F_NS4_39AutoVectorizingCopyWithAssumedAlignmentILi128EEENS4_14SM90_TMA_STOREES1F_S23_S23_EEEvvEEEEvNT_6ParamsE --------------------------
	.section	.nv.info._ZN7cutlass13device_kernelINS_4gemm6kernel13GemmUniversalIN4cute5tupleIJiiiiEEENS1_10collective13CollectiveMmaINS1_35MainloopSm100TmaUmmaWarpSpecializedILi5ELi2ELi4ENS5_IJNS4_1CILi2EEENSA_ILi1EEESC_EEEEENS5_IJNSA_ILi256EEENSA_ILi128EEENSA_ILi64EEEEEENS_12float_e4m3_tENS5_IJlSC_lEEESJ_SK_NS4_8TiledMMAINS4_8MMA_AtomIJNS4_10MMA_TraitsINS4_25SM100_MMA_F8F6F4_2x1SM_SSEJSJ_SJ_fSF_SG_NS4_17integral_constantINS4_4UMMA5MajorELSR_0EEESS_NSP_INSQ_7ScaleInELST_0EEESU_EEEEEENS4_6LayoutINS5_IJSC_SC_SC_EEENS5_IJNSA_ILi0EEESZ_SZ_EEEEENS5_IJNS4_10UnderscoreES12_S12_EEEEENS4_18SM100_TMA_2SM_LOADENS4_14ComposedLayoutINS4_7SwizzleILi2ELi4ELi3EEENS4_18smem_ptr_flag_bitsILi8EEENSX_INS5_IJNSA_ILi8EEESH_EEENS5_IJSH_SC_EEEEEEEvNS4_8identityES15_S1F_vS1G_EENS_8epilogue10collective18CollectiveEpilogueINS1I_23Sm100TmaWarpSpecializedILi2ELi2ELi64ELb0ELb0EEEJNS5_IJSG_SG_SH_EEENS5_IJNSX_ISG_SC_EENSX_ISH_SC_EEEEESJ_SK_SJ_SK_NS1I_6fusion15FusionCallbacksIS1M_NS1R_17LinearCombinationISJ_fSJ_fLNS_15FloatRoundStyleE2EEES1N_S1Q_JEEENS4_5SM1004TMEM4LOAD26SM100_TMEM_LOAD_32dp32b64xENS4_13SM90_TMA_LOADES1F_NS4_39AutoVectorizingCopyWithAssumedAlignmentILi128EEENS4_14SM90_TMA_STOREES1F_S23_S23_EEEvvEEEEvNT_6ParamsE,"",@"SHT_CUDA_INFO"
	.sectionflags	@""
	.align	4


	//----- nvinfo : EIATTR_CUDA_API_VERSION
	.align		4
        /*0000*/ 	.byte	0x04, 0x37
        /*0002*/ 	.short	(.L_31 - .L_30)
.L_30:
        /*0004*/ 	.word	0x00000082


	//----- nvinfo : EIATTR_KPARAM_INFO
	.align		4
.L_31:
        /*0008*/ 	.byte	0x04, 0x17
        /*000a*/ 	.short	(.L_33 - .L_32)
.L_32:
        /*000c*/ 	.word	0x00000000
        /*0010*/ 	.short	0x0000
        /*0012*/ 	.short	0x0000
        /*0014*/ 	.byte	0x00, 0xf0, 0x01, 0x20


	//----- nvinfo : EIATTR_AT_ENTRY_FRAGMENTS
	.align		4
.L_33:
        /*0018*/ 	.byte	0x04, 0x4f
        /*001a*/ 	.short	(.L_35 - .L_34)


	//   ....[0]....
.L_34:
        /*001c*/ 	.word	0x00000007


	//----- nvinfo : EIATTR_RESERVED_SMEM_USED
	.align		4
.L_35:
        /*0020*/ 	.byte	0x01, 0x41
	.zero		2


	//----- nvinfo : EIATTR_SPARSE_MMA_MASK
	.align		4
        /*0024*/ 	.byte	0x03, 0x50
        /*0026*/ 	.short	0x0000


	//----- nvinfo : EIATTR_TCGEN05_2CTA_USED
	.align		4
        /*0028*/ 	.byte	0x01, 0x52
	.zero		2


	//----- nvinfo : EIATTR_MAXREG_COUNT
	.align		4
        /*002c*/ 	.byte	0x03, 0x1b
        /*002e*/ 	.short	0x00ff


	//----- nvinfo : EIATTR_NUM_BARRIERS
	.align		4
        /*0030*/ 	.byte	0x02, 0x4c
        /*0032*/ 	.byte	0x07
	.zero		1


	//----- nvinfo : EIATTR_EXTERNS
	.align		4
        /*0034*/ 	.byte	0x04, 0x0f
        /*0036*/ 	.short	(.L_37 - .L_36)


	//   ....[0]....
	.align		4
.L_36:
        /*0038*/ 	.word	index@(__assertfail)


	//----- nvinfo : EIATTR_MERCURY_ISA_VERSION
	.align		4
.L_37:
        /*003c*/ 	.byte	0x03, 0x5f
        /*003e*/ 	.short	0x0101


	//----- nvinfo : EIATTR_INT_WARP_WIDE_INSTR_OFFSETS
	.align		4
        /*0040*/ 	.byte	0x04, 0x31
        /*0042*/ 	.short	(.L_39 - .L_38)


	//   ....[0]....
.L_38:
        /*0044*/ 	.word	0x00000cf0


	//   ....[1]....
        /*0048*/ 	.word	0x00000d90


	//   ....[2]....
        /*004c*/ 	.word	0x000020f0


	//   ....[3]....
        /*0050*/ 	.word	0x00003f80


	//   ....[4]....
        /*0054*/ 	.word	0x00003fa0


	//   ....[5]....
        /*0058*/ 	.word	0x00003fd0


	//   ....[6]....
        /*005c*/ 	.word	0x00004900


	//   ....[7]....
        /*0060*/ 	.word	0x00004970


	//   ....[8]....
        /*0064*/ 	.word	0x00004b50


	//   ....[9]....
        /*0068*/ 	.word	0x00004cb0


	//----- nvinfo : EIATTR_COOP_GROUP_MASK_REGIDS
	.align		4
.L_39:
        /*006c*/ 	.byte	0x04, 0x29
        /*006e*/ 	.short	(.L_41 - .L_40)


	//   ....[0]....
.L_40:
        /*0070*/ 	.word	0xffffffff


	//   ....[1]....
        /*0074*/ 	.word	0xffffffff


	//   ....[2]....
        /*0078*/ 	.word	0xffffffff


	//   ....[3]....
        /*007c*/ 	.word	0xffffffff


	//   ....[4]....
        /*0080*/ 	.word	0xffffffff


	//   ....[5]....
        /*0084*/ 	.word	0xffffffff


	//   ....[6]....
        /*0088*/ 	.word	0xffffffff


	//   ....[7]....
        /*008c*/ 	.word	0xffffffff


	//   ....[8]....
        /*0090*/ 	.word	0xffffffff


	//   ....[9]....
        /*0094*/ 	.word	0xffffffff


	//   ....[10]....
        /*0098*/ 	.word	0xffffffff


	//   ....[11]....
        /*009c*/ 	.word	0xffffffff


	//   ....[12]....
        /*00a0*/ 	.word	0xffffffff


	//   ....[13]....
        /*00a4*/ 	.word	0xffffffff


	//----- nvinfo : EIATTR_COOP_GROUP_INSTR_OFFSETS
	.align		4
.L_41:
        /*00a8*/ 	.byte	0x04, 0x28
        /*00aa*/ 	.short	(.L_43 - .L_42)


	//   ....[0]....
.L_42:
        /*00ac*/ 	.word	0x000000c0


	//   ....[1]....
        /*00b0*/ 	.word	0x00000500


	//   ....[2]....
        /*00b4*/ 	.word	0x000006a0


	//   ....[3]....
        /*00b8*/ 	.word	0x000007f0


	//   ....[4]....
        /*00bc*/ 	.word	0x000008e0


	//   ....[5]....
        /*00c0*/ 	.word	0x00000a40


	//   ....[6]....
        /*00c4*/ 	.word	0x00000bd0


	//   ....[7]....
        /*00c8*/ 	.word	0x00000e10


	//   ....[8]....
        /*00cc*/ 	.word	0x00001fd0


	//   ....[9]....
        /*00d0*/ 	.word	0x00002e40


	//   ....[10]....
        /*00d4*/ 	.word	0x00003310


	//   ....[11]....
        /*00d8*/ 	.word	0x00003340


	//   ....[12]....
        /*00dc*/ 	.word	0x00003e80


	//   ....[13]....
        /*00e0*/ 	.word	0x00004090


	//----- nvinfo : EIATTR_VRC_CTA_INIT_COUNT
	.align		4
.L_43:
        /*00e4*/ 	.byte	0x02, 0x4a
        /*00e6*/ 	.byte	0x80
	.zero		1


	//----- nvinfo : EIATTR_SYSCALL_OFFSETS
	.align		4
        /*00e8*/ 	.byte	0x04, 0x46
        /*00ea*/ 	.short	(.L_45 - .L_44)


	//   ....[0]....
.L_44:
        /*00ec*/ 	.word	0x000056e0


	//   ....[1]....
        /*00f0*/ 	.word	0x00005820


	//   ....[2]....
        /*00f4*/ 	.word	0x00006080


	//   ....[3]....
        /*00f8*/ 	.word	0x00007690


	//----- nvinfo : EIATTR_MBARRIER_INSTR_OFFSETS
	.align		4
.L_45:
        /*00fc*/ 	.byte	0x04, 0x39
        /*00fe*/ 	.short	(.L_47 - .L_46)


	//   ....[0]....
.L_46:
        /*0100*/ 	.word	0x000005f0
        /*0104*/ 	.word	0x000000ff
        /*0108*/ 	.word	0x00000000
        /*010c*/ 	.short	0x0100
        /*010e*/ 	.byte	0x08
	.zero		1


	//   ....[1]....
        /*0110*/ 	.word	0x00000600
        /*0114*/ 	.word	0x000000ff
        /*0118*/ 	.word	0x00000028
        /*011c*/ 	.short	0x0100
        /*011e*/ 	.byte	0x08
	.zero		1


	//   ....[2]....
        /*0120*/ 	.word	0x00000610
        /*0124*/ 	.word	0x000000ff
        /*0128*/ 	.word	0x00000008
        /*012c*/ 	.short	0x0100
        /*012e*/ 	.byte	0x08
	.zero		1


	//   ....[3]....
        /*0130*/ 	.word	0x00000620
        /*0134*/ 	.word	0x000000ff
        /*0138*/ 	.word	0x00000030
        /*013c*/ 	.short	0x0100
        /*013e*/ 	.byte	0x08
	.zero		1


	//   ....[4]....
        /*0140*/ 	.word	0x00000630
        /*0144*/ 	.word	0x000000ff
        /*0148*/ 	.word	0x00000010
        /*014c*/ 	.short	0x0100
        /*014e*/ 	.byte	0x08
	.zero		1


	//   ....[5]....
        /*0150*/ 	.word	0x00000640
        /*0154*/ 	.word	0x000000ff
        /*0158*/ 	.word	0x00000038
        /*015c*/ 	.short	0x0100
        /*015e*/ 	.byte	0x08
	.zero		1


	//   ....[6]....
        /*0160*/ 	.word	0x00000650
        /*0164*/ 	.word	0x000000ff
        /*0168*/ 	.word	0x00000018
        /*016c*/ 	.short	0x0100
        /*016e*/ 	.byte	0x08
	.zero		1


	//   ....[7]....
        /*0170*/ 	.word	0x00000660
        /*0174*/ 	.word	0x000000ff
        /*0178*/ 	.word	0x00000040
        /*017c*/ 	.short	0x0100
        /*017e*/ 	.byte	0x08
	.zero		1


	//   ....[8]....
        /*0180*/ 	.word	0x00000670
        /*0184*/ 	.word	0x000000ff
        /*0188*/ 	.word	0x00000020
        /*018c*/ 	.short	0x0100
        /*018e*/ 	.byte	0x08
	.zero		1


	//   ....[9]....
        /*0190*/ 	.word	0x00000680
        /*0194*/ 	.word	0x000000ff
        /*0198*/ 	.word	0x00000048
        /*019c*/ 	.short	0x0100
        /*019e*/ 	.byte	0x08
	.zero		1


	//   ....[10]....
        /*01a0*/ 	.word	0x000007a0
        /*01a4*/ 	.word	0x000000ff
        /*01a8*/ 	.word	0x00000050
        /*01ac*/ 	.short	0x0100
        /*01ae*/ 	.byte	0x09
	.zero		1


	//   ....[11]....
        /*01b0*/ 	.word	0x000007b0
        /*01b4*/ 	.word	0x000000ff
        /*01b8*/ 	.word	0x00000060
        /*01bc*/ 	.short	0x0100
        /*01be*/ 	.byte	0x09
	.zero		1


	//   ....[12]....
        /*01c0*/ 	.word	0x000007c0
        /*01c4*/ 	.word	0x000000ff
        /*01c8*/ 	.word	0x00000058
        /*01cc*/ 	.short	0x0100
        /*01ce*/ 	.byte	0x09
	.zero		1


	//   ....[13]....
        /*01d0*/ 	.word	0x000007d0
        /*01d4*/ 	.word	0x000000ff
        /*01d8*/ 	.word	0x00000068
        /*01dc*/ 	.short	0x0100
        /*01de*/ 	.byte	0x09
	.zero		1


	//   ....[14]....
        /*01e0*/ 	.word	0x000008b0
        /*01e4*/ 	.word	0x000000ff
        /*01e8*/ 	.word	0x00000070
        /*01ec*/ 	.short	0x0100
        /*01ee*/ 	.byte	0x08
	.zero		1


	//   ....[15]....
        /*01f0*/ 	.word	0x000008c0
        /*01f4*/ 	.word	0x000000ff
        /*01f8*/ 	.word	0x00000078
        /*01fc*/ 	.short	0x0100
        /*01fe*/ 	.byte	0x08
	.zero		1


	//   ....[16]....
        /*0200*/ 	.word	0x000009f0
        /*0204*/ 	.word	0x000000ff
        /*0208*/ 	.word	0x00000080
        /*020c*/ 	.short	0x0100
        /*020e*/ 	.byte	0x08
	.zero		1


	//   ....[17]....
        /*0210*/ 	.word	0x00000a00
        /*0214*/ 	.word	0x000000ff
        /*0218*/ 	.word	0x00000090
        /*021c*/ 	.short	0x0100
        /*021e*/ 	.byte	0x08
	.zero		1


	//   ....[18]....
        /*0220*/ 	.word	0x00000a10
        /*0224*/ 	.word	0x000000ff
        /*0228*/ 	.word	0x00000088
        /*022c*/ 	.short	0x0100
        /*022e*/ 	.byte	0x08
	.zero		1


	//   ....[19]....
        /*0230*/ 	.word	0x00000a20
        /*0234*/ 	.word	0x000000ff
        /*0238*/ 	.word	0x00000098
        /*023c*/ 	.short	0x0100
        /*023e*/ 	.byte	0x08
	.zero		1


	//   ....[20]....
        /*0240*/ 	.word	0x00000b40
        /*0244*/ 	.word	0x000000ff
        /*0248*/ 	.word	0x000000a0
        /*024c*/ 	.short	0x0100
        /*024e*/ 	.byte	0x09
	.zero		1


	//   ....[21]....
        /*0250*/ 	.word	0x00000b50
        /*0254*/ 	.word	0x000000ff
        /*0258*/ 	.word	0x000000c0
        /*025c*/ 	.short	0x0100
        /*025e*/ 	.byte	0x09
	.zero		1


	//   ....[22]....
        /*0260*/ 	.word	0x00000b60
        /*0264*/ 	.word	0x000000ff
        /*0268*/ 	.word	0x000000a8
        /*026c*/ 	.short	0x0100
        /*026e*/ 	.byte	0x09
	.zero		1


	//   ....[23]....
        /*0270*/ 	.word	0x00000b70
        /*0274*/ 	.word	0x000000ff
        /*0278*/ 	.word	0x000000c8
        /*027c*/ 	.short	0x0100
        /*027e*/ 	.byte	0x09
	.zero		1


	//   ....[24]....
        /*0280*/ 	.word	0x00000b80
        /*0284*/ 	.word	0x000000ff
        /*0288*/ 	.word	0x000000b0
        /*028c*/ 	.short	0x0100
        /*028e*/ 	.byte	0x09
	.zero		1


	//   ....[25]....
        /*0290*/ 	.word	0x00000b90
        /*0294*/ 	.word	0x000000ff
        /*0298*/ 	.word	0x000000d0
        /*029c*/ 	.short	0x0100
        /*029e*/ 	.byte	0x09
	.zero		1


	//   ....[26]....
        /*02a0*/ 	.word	0x00000ba0
        /*02a4*/ 	.word	0x000000ff
        /*02a8*/ 	.word	0x000000b8
        /*02ac*/ 	.short	0x0100
        /*02ae*/ 	.byte	0x09
	.zero		1


	//   ....[27]....
        /*02b0*/ 	.word	0x00000bb0
        /*02b4*/ 	.word	0x000000ff
        /*02b8*/ 	.word	0x000000d8
        /*02bc*/ 	.short	0x0100
        /*02be*/ 	.byte	0x09
	.zero		1


	//   ....[28]....
        /*02c0*/ 	.word	0x00000ca0
        /*02c4*/ 	.word	0x000000ff
        /*02c8*/ 	.word	0x000000e0
        /*02cc*/ 	.short	0x0100
        /*02ce*/ 	.byte	0x08
	.zero		1


	//   ....[29]....
        /*02d0*/ 	.word	0x00000cb0
        /*02d4*/ 	.word	0x000000ff
        /*02d8*/ 	.word	0x000000f0
        /*02dc*/ 	.short	0x0100
        /*02de*/ 	.byte	0x08
	.zero		1


	//   ....[30]....
        /*02e0*/ 	.word	0x00000cc0
        /*02e4*/ 	.word	0x000000ff
        /*02e8*/ 	.word	0x000000e8
        /*02ec*/ 	.short	0x0100
        /*02ee*/ 	.byte	0x08
	.zero		1


	//   ....[31]....
        /*02f0*/ 	.word	0x00000cd0
        /*02f4*/ 	.word	0x000000ff
        /*02f8*/ 	.word	0x000000f8
        /*02fc*/ 	.short	0x0100
        /*02fe*/ 	.byte	0x08
	.zero		1


	//   ....[32]....
        /*0300*/ 	.word	0x00000dc0
        /*0304*/ 	.word	0x000000ff
        /*0308*/ 	.word	0x00000100
        /*030c*/ 	.short	0x0100
        /*030e*/ 	.byte	0x06
	.zero		1


	//   ....[33]....
        /*0310*/ 	.word	0x000017d0
        /*0314*/ 	.word	0x00000003
        /*0318*/ 	.word	0x000000f0
        /*031c*/ 	.short	0x010a
        /*031e*/ 	.byte	0xff
	.zero		1


	//   ....[34]....
        /*0320*/ 	.word	0x00001800
        /*0324*/ 	.word	0x00000003
        /*0328*/ 	.word	0x000000e0
        /*032c*/ 	.short	0x0101
        /*032e*/ 	.byte	0xff
	.zero		1


	//   ....[35]....
        /*0330*/ 	.word	0x00001900
        /*0334*/ 	.word	0x000000ff
        /*0338*/ 	.word	0x00000028
        /*033c*/ 	.short	0x010a
        /*033e*/ 	.byte	0x08
	.zero		1


	//   ....[36]....
        /*0340*/ 	.word	0x000019d0
        /*0344*/ 	.word	0x000000ff
        /*0348*/ 	.word	0x00000028
        /*034c*/ 	.short	0x010a
        /*034e*/ 	.byte	0x21
	.zero		1


	//   ....[37]....
        /*0350*/ 	.word	0x00001b80
        /*0354*/ 	.word	0x000000ff
        /*0358*/ 	.word	0x00000028
        /*035c*/ 	.short	0x010a
        /*035e*/ 	.byte	0x08
	.zero		1


	//   ....[38]....
        /*0360*/ 	.word	0x00001c80
        /*0364*/ 	.word	0x000000ff
        /*0368*/ 	.word	0x00000078
        /*036c*/ 	.short	0x0101
        /*036e*/ 	.byte	0x04
	.zero		1


	//   ....[39]....
        /*0370*/ 	.word	0x00001ca0
        /*0374*/ 	.word	0x000000ff
        /*0378*/ 	.word	0x00000028
        /*037c*/ 	.short	0x010a
        /*037e*/ 	.byte	0x08
	.zero		1


	//   ....[40]....
        /*0380*/ 	.word	0x00001d20
        /*0384*/ 	.word	0x000000ff
        /*0388*/ 	.word	0x00000028
        /*038c*/ 	.short	0x010a
        /*038e*/ 	.byte	0x11
	.zero		1


	//   ....[41]....
        /*0390*/ 	.word	0x00001eb0
        /*0394*/ 	.word	0x000000ff
        /*0398*/ 	.word	0x00000028
        /*039c*/ 	.short	0x010a
        /*039e*/ 	.byte	0x08
	.zero		1


	//   ....[42]....
        /*03a0*/ 	.word	0x00002000
        /*03a4*/ 	.word	0x00000002
        /*03a8*/ 	.word	0x00000080
        /*03ac*/ 	.short	0x010a
        /*03ae*/ 	.byte	0xff
	.zero		1


	//   ....[43]....
        /*03b0*/ 	.word	0x000020c0
        /*03b4*/ 	.word	0x00000002
        /*03b8*/ 	.word	0x00000000
        /*03bc*/ 	.short	0x0101
        /*03be*/ 	.byte	0xff
	.zero		1


	//   ....[44]....
        /*03c0*/ 	.word	0x00002620
        /*03c4*/ 	.word	0x000000ff
        /*03c8*/ 	.word	0x00000000
        /*03cc*/ 	.short	0x010a
        /*03ce*/ 	.byte	0x05
	.zero		1


	//   ....[45]....
        /*03d0*/ 	.word	0x000026b0
        /*03d4*/ 	.word	0x000000ff
        /*03d8*/ 	.word	0x00000000
        /*03dc*/ 	.short	0x010a
        /*03de*/ 	.byte	0x05
	.zero		1


	//   ....[46]....
        /*03e0*/ 	.word	0x00002740
        /*03e4*/ 	.word	0x000000ff
        /*03e8*/ 	.word	0x00000000
        /*03ec*/ 	.short	0x010a
        /*03ee*/ 	.byte	0x05
	.zero		1


	//   ....[47]....
        /*03f0*/ 	.word	0x000027d0
        /*03f4*/ 	.word	0x000000ff
        /*03f8*/ 	.word	0x00000000
        /*03fc*/ 	.short	0x010a
        /*03fe*/ 	.byte	0x05
	.zero		1


	//   ....[48]....
        /*0400*/ 	.word	0x00002870
        /*0404*/ 	.word	0x00000000
        /*0408*/ 	.word	0x00000000
        /*040c*/ 	.short	0x010a
        /*040e*/ 	.byte	0xff
	.zero		1


	//   ....[49]....
        /*0410*/ 	.word	0x000029a0
        /*0414*/ 	.word	0x00000000
        /*0418*/ 	.word	0x000000e0
        /*041c*/ 	.short	0x010a
        /*041e*/ 	.byte	0xff
	.zero		1


	//   ....[50]....
        /*0420*/ 	.word	0x00002a10
        /*0424*/ 	.word	0x00000004
        /*0428*/ 	.word	0x00000000
        /*042c*/ 	.short	0x0101
        /*042e*/ 	.byte	0xff
	.zero		1


	//   ....[51]....
        /*0430*/ 	.word	0x00002a30
        /*0434*/ 	.word	0x000000ff
        /*0438*/ 	.word	0x00000090
        /*043c*/ 	.short	0x010a
        /*043e*/ 	.byte	0x05
	.zero		1


	//   ....[52]....
        /*0440*/ 	.word	0x00002b50
        /*0444*/ 	.word	0x00000000
        /*0448*/ 	.word	0x00000080
        /*044c*/ 	.short	0x010a
        /*044e*/ 	.byte	0xff
	.zero		1


	//   ....[53]....
        /*0450*/ 	.word	0x00002c50
        /*0454*/ 	.word	0x00000000
        /*0458*/ 	.word	0x00000000
        /*045c*/ 	.short	0x0101
        /*045e*/ 	.byte	0xff
	.zero		1


	//   ....[54]....
        /*0460*/ 	.word	0x00002ce0
        /*0464*/ 	.word	0x000000ff
        /*0468*/ 	.word	0x00000090
        /*046c*/ 	.short	0x0106
        /*046e*/ 	.byte	0x05
	.zero		1


	//   ....[55]....
        /*0470*/ 	.word	0x00002d00
        /*0474*/ 	.word	0x000000ff
        /*0478*/ 	.word	0x00000090
        /*047c*/ 	.short	0x010a
        /*047e*/ 	.byte	0x05
	.zero		1


	//   ....[56]....
        /*0480*/ 	.word	0x00002d90
        /*0484*/ 	.word	0x000000ff
        /*0488*/ 	.word	0x00000090
        /*048c*/ 	.short	0x0106
        /*048e*/ 	.byte	0x04
	.zero		1


	//   ....[57]....
        /*0490*/ 	.word	0x00002dd0
        /*0494*/ 	.word	0x00000000
        /*0498*/ 	.word	0x00000090
        /*049c*/ 	.short	0x010a
        /*049e*/ 	.byte	0xff
	.zero		1


	//   ....[58]....
        /*04a0*/ 	.word	0x00003010
        /*04a4*/ 	.word	0x000000ff
        /*04a8*/ 	.word	0x00000008
        /*04ac*/ 	.short	0x010a
        /*04ae*/ 	.byte	0x06
	.zero		1


	//   ....[59]....
        /*04b0*/ 	.word	0x00003030
        /*04b4*/ 	.word	0x000000ff
        /*04b8*/ 	.word	0x00000008
        /*04bc*/ 	.short	0x010a
        /*04be*/ 	.byte	0x06
	.zero		1


	//   ....[60]....
        /*04c0*/ 	.word	0x000031c0
        /*04c4*/ 	.word	0x000000ff
        /*04c8*/ 	.word	0x00000008
        /*04cc*/ 	.short	0x010a
        /*04ce*/ 	.byte	0x06
	.zero		1


	//   ....[61]....
        /*04d0*/ 	.word	0x000031e0
        /*04d4*/ 	.word	0x000000ff
        /*04d8*/ 	.word	0x00000008
        /*04dc*/ 	.short	0x010a
        /*04de*/ 	.byte	0x06
	.zero		1


	//   ....[62]....
        /*04e0*/ 	.word	0x000032a0
        /*04e4*/ 	.word	0x000000ff
        /*04e8*/ 	.word	0x00000000
        /*04ec*/ 	.short	0x0101
        /*04ee*/ 	.byte	0x07
	.zero		1


	//   ....[63]....
        /*04f0*/ 	.word	0x000035a0
        /*04f4*/ 	.word	0x00000000
        /*04f8*/ 	.word	0x00000080
        /*04fc*/ 	.short	0x010a
        /*04fe*/ 	.byte	0xff
	.zero		1


	//   ....[64]....
        /*0500*/ 	.word	0x00003660
        /*0504*/ 	.word	0x00000000
        /*0508*/ 	.word	0x00000000
        /*050c*/ 	.short	0x0101
        /*050e*/ 	.byte	0xff
	.zero		1


	//   ....[65]....
        /*0510*/ 	.word	0x00003720
        /*0514*/ 	.word	0x000000ff
        /*0518*/ 	.word	0x00000000
        /*051c*/ 	.short	0x010a
        /*051e*/ 	.byte	0x06
	.zero		1


	//   ....[66]....
        /*0520*/ 	.word	0x00003730
        /*0524*/ 	.word	0x000000ff
        /*0528*/ 	.word	0x000000c0
        /*052c*/ 	.short	0x010a
        /*052e*/ 	.byte	0x0a
	.zero		1


	//   ....[67]....
        /*0530*/ 	.word	0x000037e0
        /*0534*/ 	.word	0x000000ff
        /*0538*/ 	.word	0x00000000
        /*053c*/ 	.short	0x010a
        /*053e*/ 	.byte	0x09
	.zero		1


	//   ....[68]....
        /*0540*/ 	.word	0x00003920
        /*0544*/ 	.word	0x000000ff
        /*0548*/ 	.word	0x00000000
        /*054c*/ 	.short	0x010a
        /*054e*/ 	.byte	0x06
	.zero		1


	//   ....[69]....
        /*0550*/ 	.word	0x00003b70
        /*0554*/ 	.word	0x000000ff
        /*0558*/ 	.word	0x00000000
        /*055c*/ 	.short	0x010a
        /*055e*/ 	.byte	0x07
	.zero		1


	//   ....[70]....
        /*0560*/ 	.word	0x00003c00
        /*0564*/ 	.word	0x000000ff
        /*0568*/ 	.word	0x00000000
        /*056c*/ 	.short	0x010a
        /*056e*/ 	.byte	0x07
	.zero		1


	//   ....[71]....
        /*0570*/ 	.word	0x00003c90
        /*0574*/ 	.word	0x000000ff
        /*0578*/ 	.word	0x00000000
        /*057c*/ 	.short	0x010a
        /*057e*/ 	.byte	0x07
	.zero		1


	//   ....[72]....
        /*0580*/ 	.word	0x00003d30
        /*0584*/ 	.word	0x00000000
        /*0588*/ 	.word	0x00000000
        /*058c*/ 	.short	0x010a
        /*058e*/ 	.byte	0xff
	.zero		1


	//   ....[73]....
        /*0590*/ 	.word	0x00003d70
        /*0594*/ 	.word	0x00000000
        /*0598*/ 	.word	0x00000000
        /*059c*/ 	.short	0x010a
        /*059e*/ 	.byte	0xff
	.zero		1


	//   ....[74]....
        /*05a0*/ 	.word	0x00003de0
        /*05a4*/ 	.word	0x000000ff
        /*05a8*/ 	.word	0x00000000
        /*05ac*/ 	.short	0x0101
        /*05ae*/ 	.byte	0x05
	.zero		1


	//   ....[75]....
        /*05b0*/ 	.word	0x00003e20
        /*05b4*/ 	.word	0x000000ff
        /*05b8*/ 	.word	0x00000100
        /*05bc*/ 	.short	0x010a
        /*05be*/ 	.byte	0x08
	.zero		1


	//   ....[76]....
        /*05c0*/ 	.word	0x00003e70
        /*05c4*/ 	.word	0x000000ff
        /*05c8*/ 	.word	0x00000000
        /*05cc*/ 	.short	0x0101
        /*05ce*/ 	.byte	0x05
	.zero		1


	//   ....[77]....
        /*05d0*/ 	.word	0x000042a0
        /*05d4*/ 	.word	0x00000000
        /*05d8*/ 	.word	0x00000080
        /*05dc*/ 	.short	0x010a
        /*05de*/ 	.byte	0xff
	.zero		1


	//   ....[78]....
        /*05e0*/ 	.word	0x00004360
        /*05e4*/ 	.word	0x00000000
        /*05e8*/ 	.word	0x00000000
        /*05ec*/ 	.short	0x0101
        /*05ee*/ 	.byte	0xff
	.zero		1


	//   ....[79]....
        /*05f0*/ 	.word	0x00004680
        /*05f4*/ 	.word	0x000000ff
        /*05f8*/ 	.word	0x00000078
        /*05fc*/ 	.short	0x010a
        /*05fe*/ 	.byte	0x06
	.zero		1


	//   ....[80]....
        /*0600*/ 	.word	0x00004870
        /*0604*/ 	.word	0x000000ff
        /*0608*/ 	.word	0x00000060
        /*060c*/ 	.short	0x010a
        /*060e*/ 	.byte	0x06
	.zero		1


	//   ....[81]....
        /*0610*/ 	.word	0x00004a40
        /*0614*/ 	.word	0x000000ff
        /*0618*/ 	.word	0x00000050
        /*061c*/ 	.short	0x010b
        /*061e*/ 	.byte	0x06
	.zero		1


	//   ....[82]....
        /*0620*/ 	.word	0x00004ab0
        /*0624*/ 	.word	0x000000ff
        /*0628*/ 	.word	0x00000000
        /*062c*/ 	.short	0x0101
        /*062e*/ 	.byte	0x08
	.zero		1


	//   ....[83]....
        /*0630*/ 	.word	0x00004ae0
        /*0634*/ 	.word	0x000000ff
        /*0638*/ 	.word	0x00000068
        /*063c*/ 	.short	0x010a
        /*063e*/ 	.byte	0x06
	.zero		1


	//   ....[84]....
        /*0640*/ 	.word	0x00004cf0
        /*0644*/ 	.word	0x000000ff
        /*0648*/ 	.word	0x00000058
        /*064c*/ 	.short	0x010b
        /*064e*/ 	.byte	0x06
	.zero		1


	//   ....[85]....
        /*0650*/ 	.word	0x00004d10
        /*0654*/ 	.word	0x000000ff
        /*0658*/ 	.word	0x00000000
        /*065c*/ 	.short	0x0101
        /*065e*/ 	.byte	0x0d
	.zero		1


	//   ....[86]....
        /*0660*/ 	.word	0x00004d40
        /*0664*/ 	.word	0x000000ff
        /*0668*/ 	.word	0x00000060
        /*066c*/ 	.short	0x010a
        /*066e*/ 	.byte	0x06
	.zero		1


	//   ....[87]....
        /*0670*/ 	.word	0x00004d80
        /*0674*/ 	.word	0x00000000
        /*0678*/ 	.word	0x00000068
        /*067c*/ 	.short	0x010a
        /*067e*/ 	.byte	0xff
	.zero		1


	//   ....[88]....
        /*0680*/ 	.word	0x000050b0
        /*0684*/ 	.word	0x00000000
        /*0688*/ 	.word	0x00000080
        /*068c*/ 	.short	0x010a
        /*068e*/ 	.byte	0xff
	.zero		1


	//   ....[89]....
        /*0690*/ 	.word	0x000051c0
        /*0694*/ 	.word	0x00000000
        /*0698*/ 	.word	0x00000000
        /*069c*/ 	.short	0x0101
        /*069e*/ 	.byte	0xff
	.zero		1


	//   ....[90]....
        /*06a0*/ 	.word	0x00005c20
        /*06a4*/ 	.word	0x00000003
        /*06a8*/ 	.word	0x00000050
        /*06ac*/ 	.short	0x010a
        /*06ae*/ 	.byte	0xff
	.zero		1


	//   ....[91]....
        /*06b0*/ 	.word	0x00005c60
        /*06b4*/ 	.word	0x000000c3
        /*06b8*/ 	.word	0x000000a0
        /*06bc*/ 	.short	0x010a
        /*06be*/ 	.byte	0xff
	.zero		1


	//   ....[92]....
        /*06c0*/ 	.word	0x00005d90
        /*06c4*/ 	.word	0x00000003
        /*06c8*/ 	.word	0x00000050
        /*06cc*/ 	.short	0x010a
        /*06ce*/ 	.byte	0xff
	.zero		1


	//   ....[93]....
        /*06d0*/ 	.word	0x00005ef0
        /*06d4*/ 	.word	0x00000000
        /*06d8*/ 	.word	0x00000000
        /*06dc*/ 	.short	0x0101
        /*06de*/ 	.byte	0xff
	.zero		1


	//   ....[94]....
        /*06e0*/ 	.word	0x00005f50
        /*06e4*/ 	.word	0x000000c3
        /*06e8*/ 	.word	0x000000a0
        /*06ec*/ 	.short	0x010a
        /*06ee*/ 	.byte	0xff
	.zero		1


	//   ....[95]....
        /*06f0*/ 	.word	0x00007300
        /*06f4*/ 	.word	0x000000d8
        /*06f8*/ 	.word	0x00000050
        /*06fc*/ 	.short	0x010a
        /*06fe*/ 	.byte	0xff
	.zero		1


	//   ....[96]....
        /*0700*/ 	.word	0x000073d0
        /*0704*/ 	.word	0x000000d8
        /*0708*/ 	.word	0x00000050
        /*070c*/ 	.short	0x010a
        /*070e*/ 	.byte	0xff
	.zero		1


	//   ....[97]....
        /*0710*/ 	.word	0x00007530
        /*0714*/ 	.word	0x00000002
        /*0718*/ 	.word	0x00000000
        /*071c*/ 	.short	0x0101
        /*071e*/ 	.byte	0xff
	.zero		1


	//   ....[98]....
        /*0720*/ 	.word	0x00007940
        /*0724*/ 	.word	0x000000c3
        /*0728*/ 	.word	0x00000000
        /*072c*/ 	.short	0x0101
        /*072e*/ 	.byte	0xff
	.zero		1


	//   ....[99]....
        /*0730*/ 	.word	0x00008990
        /*0734*/ 	.word	0x00000003
        /*0738*/ 	.word	0x000000f0
        /*073c*/ 	.short	0x010a
        /*073e*/ 	.byte	0xff
	.zero		1


	//   ....[100]....
        /*0740*/ 	.word	0x000089f0
        /*0744*/ 	.word	0x00000002
        /*0748*/ 	.word	0x00000028
        /*074c*/ 	.short	0x010a
        /*074e*/ 	.byte	0xff
	.zero		1


	//   ....[101]....
        /*0750*/ 	.word	0x00008a50
        /*0754*/ 	.word	0x00000002
        /*0758*/ 	.word	0x00000028
        /*075c*/ 	.short	0x010a
        /*075e*/ 	.byte	0xff
	.zero		1


	//   ....[102]....
        /*0760*/ 	.word	0x00008aa0
        /*0764*/ 	.word	0x00000002
        /*0768*/ 	.word	0x00000080
        /*076c*/ 	.short	0x010a
        /*076e*/ 	.byte	0xff
	.zero		1


	//   ....[103]....
        /*0770*/ 	.word	0x00008b00
        /*0774*/ 	.word	0x00000000
        /*0778*/ 	.word	0x00000000
        /*077c*/ 	.short	0x010a
        /*077e*/ 	.byte	0xff
	.zero		1


	//   ....[104]....
        /*0780*/ 	.word	0x00008b60
        /*0784*/ 	.word	0x00000000
        /*0788*/ 	.word	0x00000000
        /*078c*/ 	.short	0x010a
        /*078e*/ 	.byte	0xff
	.zero		1


	//   ....[105]....
        /*0790*/ 	.word	0x00008bc0
        /*0794*/ 	.word	0x00000000
        /*0798*/ 	.word	0x00000000
        /*079c*/ 	.short	0x010a
        /*079e*/ 	.byte	0xff
	.zero		1


	//   ....[106]....
        /*07a0*/ 	.word	0x00008c20
        /*07a4*/ 	.word	0x00000000
        /*07a8*/ 	.word	0x00000000
        /*07ac*/ 	.short	0x010a
        /*07ae*/ 	.byte	0xff
	.zero		1


	//   ....[107]....
        /*07b0*/ 	.word	0x00008c70
        /*07b4*/ 	.word	0x00000000
        /*07b8*/ 	.word	0x000000e0
        /*07bc*/ 	.short	0x010a
        /*07be*/ 	.byte	0xff
	.zero		1


	//   ....[108]....
        /*07c0*/ 	.word	0x00008cd0
        /*07c4*/ 	.word	0x00000000
        /*07c8*/ 	.word	0x00000090
        /*07cc*/ 	.short	0x010a
        /*07ce*/ 	.byte	0xff
	.zero		1


	//   ....[109]....
        /*07d0*/ 	.word	0x00008d20
        /*07d4*/ 	.word	0x00000000
        /*07d8*/ 	.word	0x00000080
        /*07dc*/ 	.short	0x010a
        /*07de*/ 	.byte	0xff
	.zero		1


	//   ....[110]....
        /*07e0*/ 	.word	0x00008d80
        /*07e4*/ 	.word	0x00000000
        /*07e8*/ 	.word	0x00000090
        /*07ec*/ 	.short	0x010a
        /*07ee*/ 	.byte	0xff
	.zero		1


	//   ....[111]....
        /*07f0*/ 	.word	0x00008de0
        /*07f4*/ 	.word	0x00000004
        /*07f8*/ 	.word	0x00000008
        /*07fc*/ 	.short	0x010a
        /*07fe*/ 	.byte	0xff
	.zero		1


	//   ....[112]....
        /*0800*/ 	.word	0x00008ec0
        /*0804*/ 	.word	0x00000002
        /*0808*/ 	.word	0x00000008
        /*080c*/ 	.short	0x010a
        /*080e*/ 	.byte	0xff
	.zero		1


	//   ....[113]....
        /*0810*/ 	.word	0x00008f10
        /*0814*/ 	.word	0x00000000
        /*0818*/ 	.word	0x00000080
        /*081c*/ 	.short	0x010a
        /*081e*/ 	.byte	0xff
	.zero		1


	//   ....[114]....
        /*0820*/ 	.word	0x00008f70
        /*0824*/ 	.word	0x00000000
        /*0828*/ 	.word	0x000000c0
        /*082c*/ 	.short	0x010a
        /*082e*/ 	.byte	0xff
	.zero		1


	//   ....[115]....
        /*0830*/ 	.word	0x00008fd0
        /*0834*/ 	.word	0x00000000
        /*0838*/ 	.word	0x00000000
        /*083c*/ 	.short	0x010a
        /*083e*/ 	.byte	0xff
	.zero		1


	//   ....[116]....
        /*0840*/ 	.word	0x00009030
        /*0844*/ 	.word	0x00000000
        /*0848*/ 	.word	0x00000000
        /*084c*/ 	.short	0x010a
        /*084e*/ 	.byte	0xff
	.zero		1


	//   ....[117]....
        /*0850*/ 	.word	0x00009090
        /*0854*/ 	.word	0x00000000
        /*0858*/ 	.word	0x00000000
        /*085c*/ 	.short	0x010a
        /*085e*/ 	.byte	0xff
	.zero		1


	//   ....[118]....
        /*0860*/ 	.word	0x000090f0
        /*0864*/ 	.word	0x00000000
        /*0868*/ 	.word	0x00000000
        /*086c*/ 	.short	0x010a
        /*086e*/ 	.byte	0xff
	.zero		1


	//   ....[119]....
        /*0870*/ 	.word	0x00009150
        /*0874*/ 	.word	0x00000000
        /*0878*/ 	.word	0x00000100
        /*087c*/ 	.short	0x010a
        /*087e*/ 	.byte	0xff
	.zero		1


	//   ....[120]....
        /*0880*/ 	.word	0x000091a0
        /*0884*/ 	.word	0x00000000
        /*0888*/ 	.word	0x00000080
        /*088c*/ 	.short	0x010a
        /*088e*/ 	.byte	0xff
	.zero		1


	//   ....[121]....
        /*0890*/ 	.word	0x00009200
        /*0894*/ 	.word	0x00000000
        /*0898*/ 	.word	0x00000078
        /*089c*/ 	.short	0x010a
        /*089e*/ 	.byte	0xff
	.zero		1


	//   ....[122]....
        /*08a0*/ 	.word	0x00009260
        /*08a4*/ 	.word	0x00000003
        /*08a8*/ 	.word	0x00000060
        /*08ac*/ 	.short	0x010a
        /*08ae*/ 	.byte	0xff
	.zero		1


	//   ....[123]....
        /*08b0*/ 	.word	0x000092c0
        /*08b4*/ 	.word	0x00000003
        /*08b8*/ 	.word	0x00000068
        /*08bc*/ 	.short	0x010a
        /*08be*/ 	.byte	0xff
	.zero		1


	//   ....[124]....
        /*08c0*/ 	.word	0x00009320
        /*08c4*/ 	.word	0x00000000
        /*08c8*/ 	.word	0x00000060
        /*08cc*/ 	.short	0x010a
        /*08ce*/ 	.byte	0xff
	.zero		1


	//   ....[125]....
        /*08d0*/ 	.word	0x00009370
        /*08d4*/ 	.word	0x00000000
        /*08d8*/ 	.word	0x00000080
        /*08dc*/ 	.short	0x010a
        /*08de*/ 	.byte	0xff
	.zero		1


	//   ....[126]....
        /*08e0*/ 	.word	0x000093c0
        /*08e4*/ 	.word	0x00000003
        /*08e8*/ 	.word	0x00000050
        /*08ec*/ 	.short	0x010a
        /*08ee*/ 	.byte	0xff
	.zero		1


	//   ....[127]....
        /*08f0*/ 	.word	0x00009410
        /*08f4*/ 	.word	0x000000c3
        /*08f8*/ 	.word	0x000000a0
        /*08fc*/ 	.short	0x010a
        /*08fe*/ 	.byte	0xff
	.zero		1


	//   ....[128]....
        /*0900*/ 	.word	0x00009460
        /*0904*/ 	.word	0x000000d8
        /*0908*/ 	.word	0x00000050
        /*090c*/ 	.short	0x010a
        /*090e*/ 	.byte	0xff
	.zero		1


	//----- nvinfo : EIATTR_NUM_MBARRIERS
	.align		4
.L_47:
        /*0910*/ 	.byte	0x03, 0x38
        /*0912*/ 	.short	0x0021


	//----- nvinfo : EIATTR_EXIT_INSTR_OFFSETS
	.align		4
        /*0914*/ 	.byte	0x04, 0x1c
        /*0916*/ 	.short	(.L_49 - .L_48)


	//   ....[0]....
.L_48:
        /*0918*/ 	.word	0x000028a0


	//   ....[1]....
        /*091c*/ 	.word	0x00002da0


	//   ....[2]....
        /*0920*/ 	.word	0x00002e00


	//   ....[3]....
        /*0924*/ 	.word	0x000040a0


	//   ....[4]....
        /*0928*/ 	.word	0x00004db0


	//   ....[5]....
        /*092c*/ 	.word	0x00004df0


	//   ....[6]....
        /*0930*/ 	.word	0x00008980


	//----- nvinfo : EIATTR_MAX_THREADS
	.align		4
.L_49:
        /*0934*/ 	.byte	0x04, 0x05
        /*0936*/ 	.short	(.L_51 - .L_50)
.L_50:
        /*0938*/ 	.word	0x00000100
        /*093c*/ 	.word	0x00000001
        /*0940*/ 	.word	0x00000001


	//----- nvinfo : EIATTR_CRS_STACK_SIZE
	.align		4
.L_51:
        /*0944*/ 	.byte	0x04, 0x1e
        /*0946*/ 	.short	(.L_53 - .L_52)
.L_52:
        /*0948*/ 	.word	0x00000000


	//----- nvinfo : EIATTR_CBANK_PARAM_SIZE
	.align		4
.L_53:
        /*094c*/ 	.byte	0x03, 0x19
        /*094e*/ 	.short	0x0800


	//----- nvinfo : EIATTR_PARAM_CBANK
	.align		4
        /*0950*/ 	.byte	0x04, 0x0a
        /*0952*/ 	.short	(.L_55 - .L_54)
	.align		4
.L_54:
        /*0954*/ 	.word	index@(.nv.constant0._ZN7cutlass13device_kernelINS_4gemm6kernel13GemmUniversalIN4cute5tupleIJiiiiEEENS1_10collective13CollectiveMmaINS1_35MainloopSm100TmaUmmaWarpSpecializedILi5ELi2ELi4ENS5_IJNS4_1CILi2EEENSA_ILi1EEESC_EEEEENS5_IJNSA_ILi256EEENSA_ILi128EEENSA_ILi64EEEEEENS_12float_e4m3_tENS5_IJlSC_lEEESJ_SK_NS4_8TiledMMAINS4_8MMA_AtomIJNS4_10MMA_TraitsINS4_25SM100_MMA_F8F6F4_2x1SM_SSEJSJ_SJ_fSF_SG_NS4_17integral_constantINS4_4UMMA5MajorELSR_0EEESS_NSP_INSQ_7ScaleInELST_0EEESU_EEEEEENS4_6LayoutINS5_IJSC_SC_SC_EEENS5_IJNSA_ILi0EEESZ_SZ_EEEEENS5_IJNS4_10UnderscoreES12_S12_EEEEENS4_18SM100_TMA_2SM_LOADENS4_14ComposedLayoutINS4_7SwizzleILi2ELi4ELi3EEENS4_18smem_ptr_flag_bitsILi8EEENSX_INS5_IJNSA_ILi8EEESH_EEENS5_IJSH_SC_EEEEEEEvNS4_8identityES15_S1F_vS1G_EENS_8epilogue10collective18CollectiveEpilogueINS1I_23Sm100TmaWarpSpecializedILi2ELi2ELi64ELb0ELb0EEEJNS5_IJSG_SG_SH_EEENS5_IJNSX_ISG_SC_EENSX_ISH_SC_EEEEESJ_SK_SJ_SK_NS1I_6fusion15FusionCallbacksIS1M_NS1R_17LinearCombinationISJ_fSJ_fLNS_15FloatRoundStyleE2EEES1N_S1Q_JEEENS4_5SM1004TMEM4LOAD26SM100_TMEM_LOAD_32dp32b64xENS4_13SM90_TMA_LOADES1F_NS4_39AutoVectorizingCopyWithAssumedAlignmentILi128EEENS4_14SM90_TMA_STOREES1F_S23_S23_EEEvvEEEEvNT_6ParamsE)
        /*0958*/ 	.short	0x0380
        /*095a*/ 	.short	0x0800


	//----- nvinfo : EIATTR_SW_WAR
	.align		4
.L_55:
        /*095c*/ 	.byte	0x04, 0x36
        /*095e*/ 	.short	(.L_57 - .L_56)
.L_56:
        /*0960*/ 	.word	0x00000008
.L_57:


//--------------------- .nv.callgraph             --------------------------
	.section	.nv.callgraph,"",@"SHT_CUDA_CALLGRAPH"
	.align	4
	.sectionentsize	8
	.align		4
        /*0000*/ 	.word	0x00000000
	.align		4
        /*0004*/ 	.word	0xffffffff
	.align		4
        /*0008*/ 	.word	index@(_ZN7cutlass13device_kernelINS_4gemm6kernel13GemmUniversalIN4cute5tupleIJiiiiEEENS1_10collective13CollectiveMmaINS1_35MainloopSm100TmaUmmaWarpSpecializedILi5ELi2ELi4ENS5_IJNS4_1CILi2EEENSA_ILi1EEESC_EEEEENS5_IJNSA_ILi256EEENSA_ILi128EEENSA_ILi64EEEEEENS_12float_e4m3_tENS5_IJlSC_lEEESJ_SK_NS4_8TiledMMAINS4_8MMA_AtomIJNS4_10MMA_TraitsINS4_25SM100_MMA_F8F6F4_2x1SM_SSEJSJ_SJ_fSF_SG_NS4_17integral_constantINS4_4UMMA5MajorELSR_0EEESS_NSP_INSQ_7ScaleInELST_0EEESU_EEEEEENS4_6LayoutINS5_IJSC_SC_SC_EEENS5_IJNSA_ILi0EEESZ_SZ_EEEEENS5_IJNS4_10UnderscoreES12_S12_EEEEENS4_18SM100_TMA_2SM_LOADENS4_14ComposedLayoutINS4_7SwizzleILi2ELi4ELi3EEENS4_18smem_ptr_flag_bitsILi8EEENSX_INS5_IJNSA_ILi8EEESH_EEENS5_IJSH_SC_EEEEEEEvNS4_8identityES15_S1F_vS1G_EENS_8epilogue10collective18CollectiveEpilogueINS1I_23Sm100TmaWarpSpecializedILi2ELi2ELi64ELb0ELb0EEEJNS5_IJSG_SG_SH_EEENS5_IJNSX_ISG_SC_EENSX_ISH_SC_EEEEESJ_SK_SJ_SK_NS1I_6fusion15FusionCallbacksIS1M_NS1R_17LinearCombinationISJ_fSJ_fLNS_15FloatRoundStyleE2EEES1N_S1Q_JEEENS4_5SM1004TMEM4LOAD26SM100_TMEM_LOAD_32dp32b64xENS4_13SM90_TMA_LOADES1F_NS4_39AutoVectorizingCopyWithAssumedAlignmentILi128EEENS4_14SM90_TMA_STOREES1F_S23_S23_EEEvvEEEEvNT_6ParamsE)
	.align		4
        /*000c*/ 	.word	index@(__assertfail)
	.align		4
        /*0010*/ 	.word	0x00000000
	.align		4
        /*0014*/ 	.word	0xfffffffe
	.align		4
        /*0018*/ 	.word	0x00000000
	.align		4
        /*001c*/ 	.word	0xfffffffd
	.align		4
        /*0020*/ 	.word	0x00000000
	.align		4
        /*0024*/ 	.word	0xfffffffc


//--------------------- .nv.constant4             --------------------------
	.section	.nv.constant4,"a",@progbits
	.align	8
	.align		8
.nv.constant4:
        /*0000*/ 	.dword	__assertfail
	.align		8
        /*0008*/ 	.dword	__unnamed_1
	.align		8
        /*0010*/ 	.dword	__unnamed_2
	.align		8
        /*0018*/ 	.dword	_ZN39_INTERNAL_02af1b58_4_k_cu_42cf9122_87534cuda3std3__45__cpo5beginE
	.align		8
        /*0020*/ 	.dword	_ZN39_INTERNAL_02af1b58_4_k_cu_42cf9122_87534cuda3std3__45__cpo3endE
	.align		8
        /*0028*/ 	.dword	_ZN39_INTERNAL_02af1b58_4_k_cu_42cf9122_87534cuda3std3__45__cpo6cbeginE
	.align		8
        /*0030*/ 	.dword	_ZN39_INTERNAL_02af1b58_4_k_cu_42cf9122_87534cuda3std3__45__cpo4cendE
	.align		8
        /*0038*/ 	.dword	_ZN39_INTERNAL_02af1b58_4_k_cu_42cf9122_87534cuda3std3__441_GLOBAL__N__02af1b58_4_k_cu_42cf9122_87536ignoreE
	.align		8
        /*0040*/ 	.dword	_ZN39_INTERNAL_02af1b58_4_k_cu_42cf9122_87534cuda3std3__419piecewise_constructE
	.align		8
        /*0048*/ 	.dword	_ZN39_INTERNAL_02af1b58_4_k_cu_42cf9122_87534cuda3std3__48in_placeE
	.align		8
        /*0050*/ 	.dword	_ZN39_INTERNAL_02af1b58_4_k_cu_42cf9122_87534cuda3std6ranges3__45__cpo4swapE
	.align		8
        /*0058*/ 	.dword	_ZN39_INTERNAL_02af1b58_4_k_cu_42cf9122_87534cuda3std6ranges3__45__cpo9iter_moveE
	.align		8
        /*0060*/ 	.dword	_ZN39_INTERNAL_02af1b58_4_k_cu_42cf9122_87534cute7productE
	.align		8
        /*0068*/ 	.dword	_ZN39_INTERNAL_02af1b58_4_k_cu_42cf9122_87534cute1_E
	.align		8
        /*0070*/ 	.dword	$str$25
	.align		8
        /*0078*/ 	.dword	$str$26
	.align		8
        /*0080*/ 	.dword	$str$27
	.align		8
        /*0088*/ 	.dword	$str$28


//--------------------- .text._ZN7cutlass13device_kernelINS_4gemm6kernel13GemmUniversalIN4cute5tupleIJiiiiEEENS1_10collective13CollectiveMmaINS1_35MainloopSm100TmaUmmaWarpSpecializedILi5ELi2ELi4ENS5_IJNS4_1CILi2EEENSA_ILi1EEESC_EEEEENS5_IJNSA_ILi256EEENSA_ILi128EEENSA_ILi64EEEEEENS_12float_e4m3_tENS5_IJlSC_lEEESJ_SK_NS4_8TiledMMAINS4_8MMA_AtomIJNS4_10MMA_TraitsINS4_25SM100_MMA_F8F6F4_2x1SM_SSEJSJ_SJ_fSF_SG_NS4_17integral_constantINS4_4UMMA5MajorELSR_0EEESS_NSP_INSQ_7ScaleInELST_0EEESU_EEEEEENS4_6LayoutINS5_IJSC_SC_SC_EEENS5_IJNSA_ILi0EEESZ_SZ_EEEEENS5_IJNS4_10UnderscoreES12_S12_EEEEENS4_18SM100_TMA_2SM_LOADENS4_14ComposedLayoutINS4_7SwizzleILi2ELi4ELi3EEENS4_18smem_ptr_flag_bitsILi8EEENSX_INS5_IJNSA_ILi8EEESH_EEENS5_IJSH_SC_EEEEEEEvNS4_8identityES15_S1F_vS1G_EENS_8epilogue10collective18CollectiveEpilogueINS1I_23Sm100TmaWarpSpecializedILi2ELi2ELi64ELb0ELb0EEEJNS5_IJSG_SG_SH_EEENS5_IJNSX_ISG_SC_EENSX_ISH_SC_EEEEESJ_SK_SJ_SK_NS1I_6fusion15FusionCallbacksIS1M_NS1R_17LinearCombinationISJ_fSJ_fLNS_15FloatRoundStyleE2EEES1N_S1Q_JEEENS4_5SM1004TMEM4LOAD26SM100_TMEM_LOAD_32dp32b64xENS4_13SM90_TMA_LOADES1F_NS4_39AutoVectorizingCopyWithAssumedAlignmentILi128EEENS4_14SM90_TMA_STOREES1F_S23_S23_EEEvvEEEEvNT_6ParamsE --------------------------
	.section	.text._ZN7cutlass13device_kernelINS_4gemm6kernel13GemmUniversalIN4cute5tupleIJiiiiEEENS1_10collective13CollectiveMmaINS1_35MainloopSm100TmaUmmaWarpSpecializedILi5ELi2ELi4ENS5_IJNS4_1CILi2EEENSA_ILi1EEESC_EEEEENS5_IJNSA_ILi256EEENSA_ILi128EEENSA_ILi64EEEEEENS_12float_e4m3_tENS5_IJlSC_lEEESJ_SK_NS4_8TiledMMAINS4_8MMA_AtomIJNS4_10MMA_TraitsINS4_25SM100_MMA_F8F6F4_2x1SM_SSEJSJ_SJ_fSF_SG_NS4_17integral_constantINS4_4UMMA5MajorELSR_0EEESS_NSP_INSQ_7ScaleInELST_0EEESU_EEEEEENS4_6LayoutINS5_IJSC_SC_SC_EEENS5_IJNSA_ILi0EEESZ_SZ_EEEEENS5_IJNS4_10UnderscoreES12_S12_EEEEENS4_18SM100_TMA_2SM_LOADENS4_14ComposedLayoutINS4_7SwizzleILi2ELi4ELi3EEENS4_18smem_ptr_flag_bitsILi8EEENSX_INS5_IJNSA_ILi8EEESH_EEENS5_IJSH_SC_EEEEEEEvNS4_8identityES15_S1F_vS1G_EENS_8epilogue10collective18CollectiveEpilogueINS1I_23Sm100TmaWarpSpecializedILi2ELi2ELi64ELb0ELb0EEEJNS5_IJSG_SG_SH_EEENS5_IJNSX_ISG_SC_EENSX_ISH_SC_EEEEESJ_SK_SJ_SK_NS1I_6fusion15FusionCallbacksIS1M_NS1R_17LinearCombinationISJ_fSJ_fLNS_15FloatRoundStyleE2EEES1N_S1Q_JEEENS4_5SM1004TMEM4LOAD26SM100_TMEM_LOAD_32dp32b64xENS4_13SM90_TMA_LOADES1F_NS4_39AutoVectorizingCopyWithAssumedAlignmentILi128EEENS4_14SM90_TMA_STOREES1F_S23_S23_EEEvvEEEEvNT_6ParamsE,"ax",@progbits
	.align	128
.text._ZN7cutlass13device_kernelINS_4gemm6kernel13GemmUniversalIN4cute5tupleIJiiiiEEENS1_10collective13CollectiveMmaINS1_35MainloopSm100TmaUmmaWarpSpecializedILi5ELi2ELi4ENS5_IJNS4_1CILi2EEENSA_ILi1EEESC_EEEEENS5_IJNSA_ILi256EEENSA_ILi128EEENSA_ILi64EEEEEENS_12float_e4m3_tENS5_IJlSC_lEEESJ_SK_NS4_8TiledMMAINS4_8MMA_AtomIJNS4_10MMA_TraitsINS4_25SM100_MMA_F8F6F4_2x1SM_SSEJSJ_SJ_fSF_SG_NS4_17integral_constantINS4_4UMMA5MajorELSR_0EEESS_NSP_INSQ_7ScaleInELST_0EEESU_EEEEEENS4_6LayoutINS5_IJSC_SC_SC_EEENS5_IJNSA_ILi0EEESZ_SZ_EEEEENS5_IJNS4_10UnderscoreES12_S12_EEEEENS4_18SM100_TMA_2SM_LOADENS4_14ComposedLayoutINS4_7SwizzleILi2ELi4ELi3EEENS4_18smem_ptr_flag_bitsILi8EEENSX_INS5_IJNSA_ILi8EEESH_EEENS5_IJSH_SC_EEEEEEEvNS4_8identityES15_S1F_vS1G_EENS_8epilogue10collective18CollectiveEpilogueINS1I_23Sm100TmaWarpSpecializedILi2ELi2ELi64ELb0ELb0EEEJNS5_IJSG_SG_SH_EEENS5_IJNSX_ISG_SC_EENSX_ISH_SC_EEEEESJ_SK_SJ_SK_NS1I_6fusion15FusionCallbacksIS1M_NS1R_17LinearCombinationISJ_fSJ_fLNS_15FloatRoundStyleE2EEES1N_S1Q_JEEENS4_5SM1004TMEM4LOAD26SM100_TMEM_LOAD_32dp32b64xENS4_13SM90_TMA_LOADES1F_NS4_39AutoVectorizingCopyWithAssumedAlignmentILi128EEENS4_14SM90_TMA_STOREES1F_S23_S23_EEEvvEEEEvNT_6ParamsE:
        .type           _ZN7cutlass13device_kernelINS_4gemm6kernel13GemmUniversalIN4cute5tupleIJiiiiEEENS1_10collective13CollectiveMmaINS1_35MainloopSm100TmaUmmaWarpSpecializedILi5ELi2ELi4ENS5_IJNS4_1CILi2EEENSA_ILi1EEESC_EEEEENS5_IJNSA_ILi256EEENSA_ILi128EEENSA_ILi64EEEEEENS_12float_e4m3_tENS5_IJlSC_lEEESJ_SK_NS4_8TiledMMAINS4_8MMA_AtomIJNS4_10MMA_TraitsINS4_25SM100_MMA_F8F6F4_2x1SM_SSEJSJ_SJ_fSF_SG_NS4_17integral_constantINS4_4UMMA5MajorELSR_0EEESS_NSP_INSQ_7ScaleInELST_0EEESU_EEEEEENS4_6LayoutINS5_IJSC_SC_SC_EEENS5_IJNSA_ILi0EEESZ_SZ_EEEEENS5_IJNS4_10UnderscoreES12_S12_EEEEENS4_18SM100_TMA_2SM_LOADENS4_14ComposedLayoutINS4_7SwizzleILi2ELi4ELi3EEENS4_18smem_ptr_flag_bitsILi8EEENSX_INS5_IJNSA_ILi8EEESH_EEENS5_IJSH_SC_EEEEEEEvNS4_8identityES15_S1F_vS1G_EENS_8epilogue10collective18CollectiveEpilogueINS1I_23Sm100TmaWarpSpecializedILi2ELi2ELi64ELb0ELb0EEEJNS5_IJSG_SG_SH_EEENS5_IJNSX_ISG_SC_EENSX_ISH_SC_EEEEESJ_SK_SJ_SK_NS1I_6fusion15FusionCallbacksIS1M_NS1R_17LinearCombinationISJ_fSJ_fLNS_15FloatRoundStyleE2EEES1N_S1Q_JEEENS4_5SM1004TMEM4LOAD26SM100_TMEM_LOAD_32dp32b64xENS4_13SM90_TMA_LOADES1F_NS4_39AutoVectorizingCopyWithAssumedAlignmentILi128EEENS4_14SM90_TMA_STOREES1F_S23_S23_EEEvvEEEEvNT_6ParamsE,@function
        .size           _ZN7cutlass13device_kernelINS_4gemm6kernel13GemmUniversalIN4cute5tupleIJiiiiEEENS1_10collective13CollectiveMmaINS1_35MainloopSm100TmaUmmaWarpSpecializedILi5ELi2ELi4ENS5_IJNS4_1CILi2EEENSA_ILi1EEESC_EEEEENS5_IJNSA_ILi256EEENSA_ILi128EEENSA_ILi64EEEEEENS_12float_e4m3_tENS5_IJlSC_lEEESJ_SK_NS4_8TiledMMAINS4_8MMA_AtomIJNS4_10MMA_TraitsINS4_25SM100_MMA_F8F6F4_2x1SM_SSEJSJ_SJ_fSF_SG_NS4_17integral_constantINS4_4UMMA5MajorELSR_0EEESS_NSP_INSQ_7ScaleInELST_0EEESU_EEEEEENS4_6LayoutINS5_IJSC_SC_SC_EEENS5_IJNSA_ILi0EEESZ_SZ_EEEEENS5_IJNS4_10UnderscoreES12_S12_EEEEENS4_18SM100_TMA_2SM_LOADENS4_14ComposedLayoutINS4_7SwizzleILi2ELi4ELi3EEENS4_18smem_ptr_flag_bitsILi8EEENSX_INS5_IJNSA_ILi8EEESH_EEENS5_IJSH_SC_EEEEEEEvNS4_8identityES15_S1F_vS1G_EENS_8epilogue10collective18CollectiveEpilogueINS1I_23Sm100TmaWarpSpecializedILi2ELi2ELi64ELb0ELb0EEEJNS5_IJSG_SG_SH_EEENS5_IJNSX_ISG_SC_EENSX_ISH_SC_EEEEESJ_SK_SJ_SK_NS1I_6fusion15FusionCallbacksIS1M_NS1R_17LinearCombinationISJ_fSJ_fLNS_15FloatRoundStyleE2EEES1N_S1Q_JEEENS4_5SM1004TMEM4LOAD26SM100_TMEM_LOAD_32dp32b64xENS4_13SM90_TMA_LOADES1F_NS4_39AutoVectorizingCopyWithAssumedAlignmentILi128EEENS4_14SM90_TMA_STOREES1F_S23_S23_EEEvvEEEEvNT_6ParamsE,(.L_x_167 - _ZN7cutlass13device_kernelINS_4gemm6kernel13GemmUniversalIN4cute5tupleIJiiiiEEENS1_10collective13CollectiveMmaINS1_35MainloopSm100TmaUmmaWarpSpecializedILi5ELi2ELi4ENS5_IJNS4_1CILi2EEENSA_ILi1EEESC_EEEEENS5_IJNSA_ILi256EEENSA_ILi128EEENSA_ILi64EEEEEENS_12float_e4m3_tENS5_IJlSC_lEEESJ_SK_NS4_8TiledMMAINS4_8MMA_AtomIJNS4_10MMA_TraitsINS4_25SM100_MMA_F8F6F4_2x1SM_SSEJSJ_SJ_fSF_SG_NS4_17integral_constantINS4_4UMMA5MajorELSR_0EEESS_NSP_INSQ_7ScaleInELST_0EEESU_EEEEEENS4_6LayoutINS5_IJSC_SC_SC_EEENS5_IJNSA_ILi0EEESZ_SZ_EEEEENS5_IJNS4_10UnderscoreES12_S12_EEEEENS4_18SM100_TMA_2SM_LOADENS4_14ComposedLayoutINS4_7SwizzleILi2ELi4ELi3EEENS4_18smem_ptr_flag_bitsILi8EEENSX_INS5_IJNSA_ILi8EEESH_EEENS5_IJSH_SC_EEEEEEEvNS4_8identityES15_S1F_vS1G_EENS_8epilogue10collective18CollectiveEpilogueINS1I_23Sm100TmaWarpSpecializedILi2ELi2ELi64ELb0ELb0EEEJNS5_IJSG_SG_SH_EEENS5_IJNSX_ISG_SC_EENSX_ISH_SC_EEEEESJ_SK_SJ_SK_NS1I_6fusion15FusionCallbacksIS1M_NS1R_17LinearCombinationISJ_fSJ_fLNS_15FloatRoundStyleE2EEES1N_S1Q_JEEENS4_5SM1004TMEM4LOAD26SM100_TMEM_LOAD_32dp32b64xENS4_13SM90_TMA_LOADES1F_NS4_39AutoVectorizingCopyWithAssumedAlignmentILi128EEENS4_14SM90_TMA_STOREES1F_S23_S23_EEEvvEEEEvNT_6ParamsE)
        .other          _ZN7cutlass13device_kernelINS_4gemm6kernel13GemmUniversalIN4cute5tupleIJiiiiEEENS1_10collective13CollectiveMmaINS1_35MainloopSm100TmaUmmaWarpSpecializedILi5ELi2ELi4ENS5_IJNS4_1CILi2EEENSA_ILi1EEESC_EEEEENS5_IJNSA_ILi256EEENSA_ILi128EEENSA_ILi64EEEEEENS_12float_e4m3_tENS5_IJlSC_lEEESJ_SK_NS4_8TiledMMAINS4_8MMA_AtomIJNS4_10MMA_TraitsINS4_25SM100_MMA_F8F6F4_2x1SM_SSEJSJ_SJ_fSF_SG_NS4_17integral_constantINS4_4UMMA5MajorELSR_0EEESS_NSP_INSQ_7ScaleInELST_0EEESU_EEEEEENS4_6LayoutINS5_IJSC_SC_SC_EEENS5_IJNSA_ILi0EEESZ_SZ_EEEEENS5_IJNS4_10UnderscoreES12_S12_EEEEENS4_18SM100_TMA_2SM_LOADENS4_14ComposedLayoutINS4_7SwizzleILi2ELi4ELi3EEENS4_18smem_ptr_flag_bitsILi8EEENSX_INS5_IJNSA_ILi8EEESH_EEENS5_IJSH_SC_EEEEEEEvNS4_8identityES15_S1F_vS1G_EENS_8epilogue10collective18CollectiveEpilogueINS1I_23Sm100TmaWarpSpecializedILi2ELi2ELi64ELb0ELb0EEEJNS5_IJSG_SG_SH_EEENS5_IJNSX_ISG_SC_EENSX_ISH_SC_EEEEESJ_SK_SJ_SK_NS1I_6fusion15FusionCallbacksIS1M_NS1R_17LinearCombinationISJ_fSJ_fLNS_15FloatRoundStyleE2EEES1N_S1Q_JEEENS4_5SM1004TMEM4LOAD26SM100_TMEM_LOAD_32dp32b64xENS4_13SM90_TMA_LOADES1F_NS4_39AutoVectorizingCopyWithAssumedAlignmentILi128EEENS4_14SM90_TMA_STOREES1F_S23_S23_EEEvvEEEEvNT_6ParamsE,@"STO_CUDA_ENTRY STV_DEFAULT"
_ZN7cutlass13device_kernelINS_4gemm6kernel13GemmUniversalIN4cute5tupleIJiiiiEEENS1_10collective13CollectiveMmaINS1_35MainloopSm100TmaUmmaWarpSpecializedILi5ELi2ELi4ENS5_IJNS4_1CILi2EEENSA_ILi1EEESC_EEEEENS5_IJNSA_ILi256EEENSA_ILi128EEENSA_ILi64EEEEEENS_12float_e4m3_tENS5_IJlSC_lEEESJ_SK_NS4_8TiledMMAINS4_8MMA_AtomIJNS4_10MMA_TraitsINS4_25SM100_MMA_F8F6F4_2x1SM_SSEJSJ_SJ_fSF_SG_NS4_17integral_constantINS4_4UMMA5MajorELSR_0EEESS_NSP_INSQ_7ScaleInELST_0EEESU_EEEEEENS4_6LayoutINS5_IJSC_SC_SC_EEENS5_IJNSA_ILi0EEESZ_SZ_EEEEENS5_IJNS4_10UnderscoreES12_S12_EEEEENS4_18SM100_TMA_2SM_LOADENS4_14ComposedLayoutINS4_7SwizzleILi2ELi4ELi3EEENS4_18smem_ptr_flag_bitsILi8EEENSX_INS5_IJNSA_ILi8EEESH_EEENS5_IJSH_SC_EEEEEEEvNS4_8identityES15_S1F_vS1G_EENS_8epilogue10collective18CollectiveEpilogueINS1I_23Sm100TmaWarpSpecializedILi2ELi2ELi64ELb0ELb0EEEJNS5_IJSG_SG_SH_EEENS5_IJNSX_ISG_SC_EENSX_ISH_SC_EEEEESJ_SK_SJ_SK_NS1I_6fusion15FusionCallbacksIS1M_NS1R_17LinearCombinationISJ_fSJ_fLNS_15FloatRoundStyleE2EEES1N_S1Q_JEEENS4_5SM1004TMEM4LOAD26SM100_TMEM_LOAD_32dp32b64xENS4_13SM90_TMA_LOADES1F_NS4_39AutoVectorizingCopyWithAssumedAlignmentILi128EEENS4_14SM90_TMA_STOREES1F_S23_S23_EEEvvEEEEvNT_6ParamsE:
[----:B------:R-:W1:Y:S01]  /*0000*/  LDC R1, c[0x0][0x37c] ;  /* 0x0000df00ff017b82 */ /* 0x000e620000000800 */
[----:B------:R-:W2:Y:S01]  /*0010*/  S2R R189, SR_TID.X ;  /* 0x0000000000bd7919 */ /* 0x000ea20000002100 */
[----:B------:R-:W3:Y:S06]  /*0020*/  LDCU.64 UR6, c[0x0][0x890] ;  /* 0x00011200ff0677ac */ /* 0x000eec0008000a00 */
[----:B------:R-:W4:Y:S01]  /*0030*/  S2UR UR37, SR_CgaCtaId ;  /* 0x00000000002579c3 */ /* 0x000f220000008800 */
[----:B------:R-:W-:Y:S02]  /*0040*/  PRMT R171, RZ, 0x7610, R171 ;  /* 0x00007610ffab7816 */ /* 0x000fe400000000ab */
[----:B------:R-:W-:Y:S01]  /*0050*/  ELECT P1, URZ, PT ;  /* 0x0000000000ff782f */ /* 0x000fe20003820000 */
[----:B------:R-:W1:Y:S01]  /*0060*/  LDCU.64 UR46, c[0x0][0x358] ;  /* 0x00006b00ff2e77ac */ /* 0x000e620008000a00 */
[----:B---3--:R-:W-:-:S04]  /*0070*/  UISETP.NE.U32.AND UP0, UPT, UR6, URZ, UPT ;  /* 0x000000ff0600728c */ /* 0x008fc8000bf05070 */
[----:B------:R-:W-:Y:S02]  /*0080*/  UISETP.NE.AND.EX UP0, UPT, UR7, URZ, UPT, UP0 ;  /* 0x000000ff0700728c */ /* 0x000fe4000bf05300 */
[----:B----4-:R-:W-:Y:S02]  /*0090*/  ULOP3.LUT UR5, UR37, 0x1, URZ, 0xc0, !UPT ;  /* 0x0000000125057892 */ /* 0x010fe4000f8ec0ff */
[----:B------:R-:W-:Y:S01]  /*00a0*/  ULOP3.LUT UR4, UR37, 0x1, URZ, 0x3c, !UPT ;  /* 0x0000000125047892 */ /* 0x000fe2000f8e3cff */
[----:B--2---:R-:W-:-:S05]  /*00b0*/  SHF.R.U32.HI R173, RZ, 0x5, R189 ;  /* 0x00000005ffad7819 */ /* 0x004fca00000116bd */
[----:B------:R-:W2:Y:S02]  /*00c0*/  SHFL.IDX PT, R0, R173, RZ, 0x1f ;  /* 0x00001fffad007589 */ /* 0x000ea400000e0000 */
[----:B--2---:R-:W-:Y:S01]  /*00d0*/  R2UR UR10, R0 ;  /* 0x00000000000a72ca */ /* 0x004fe200000e0000 */
[----:B-1----:R-:W-:-:S14]  /*00e0*/  BRA.U UP0, `(.L_x_0) ;  /* 0x00000001002c7547 */ /* 0x002fdc000b800000 */
[----:B------:R-:W1:Y:S02]  /*00f0*/  LDCU.64 UR8, c[0x0][0x888] ;  /* 0x00011100ff0877ac */ /* 0x000e640008000a00 */
[----:B-1----:R-:W-:-:S04]  /*0100*/  UISETP.NE.U32.AND UP0, UPT, UR8, URZ, UPT ;  /* 0x000000ff0800728c */ /* 0x002fc8000bf05070 */
[----:B------:R-:W-:-:S09]  /*0110*/  UISETP.NE.AND.EX UP0, UPT, UR9, URZ, UPT, UP0 ;  /* 0x000000ff0900728c */ /* 0x000fd2000bf05300 */
[----:B------:R-:W-:Y:S05]  /*0120*/  BRA.U !UP0, `(.L_x_1) ;  /* 0x0000000108107547 */ /* 0x000fea000b800000 */
[----:B------:R-:W1:Y:S02]  /*0130*/  LDC.64 R2, c[0x0][0x888] ;  /* 0x00022200ff027b82 */ /* 0x000e640000000a00 */
[----:B-1----:R1:W5:Y:S01]  /*0140*/  LDG.E R81, desc[UR46][R2.64] ;  /* 0x0000002e02517981 */ /* 0x002362000c1e1900 */
[----:B------:R-:W-:Y:S01]  /*0150*/  HFMA2 R171, -RZ, RZ, 0, 5.9604644775390625e-08 ;  /* 0x00000001ffab7431 */ /* 0x000fe200000001ff */
[----:B------:R-:W-:Y:S05]  /*0160*/  BRA `(.L_x_0) ;  /* 0x00000000000c7947 */ /* 0x000fea0003800000 */
.L_x_1:
[----:B------:R-:W1:Y:S01]  /*0170*/  LDCU UR8, c[0x0][0x880] ;  /* 0x00011000ff0877ac */ /* 0x000e620008000800 */
[----:B------:R-:W-:Y:S01]  /*0180*/  HFMA2 R171, -RZ, RZ, 0, 5.9604644775390625e-08 ;  /* 0x00000001ffab7431 */ /* 0x000fe200000001ff */
[----:B-1----:R-:W-:-:S07]  /*0190*/  MOV R81, UR8 ;  /* 0x0000000800517c02 */ /* 0x002fce0008000f00 */
.L_x_0:
[----:B------:R-:W2:Y:S02]  /*01a0*/  LDCU.64 UR8, c[0x0][0x8b0] ;  /* 0x00011600ff0877ac */ /* 0x000ea40008000a00 */
[----:B--2---:R-:W-:-:S04]  /*01b0*/  UISETP.NE.U32.AND UP0, UPT, UR8, URZ, UPT ;  /* 0x000000ff0800728c */ /* 0x004fc8000bf05070 */
[----:B------:R-:W-:-:S09]  /*01c0*/  UISETP.NE.AND.EX UP0, UPT, UR9, URZ, UPT, UP0 ;  /* 0x000000ff0900728c */ /* 0x000fd2000bf05300 */
[----:B------:R-:W-:Y:S05]  /*01d0*/  BRA.U UP0, `(.L_x_2) ;  /* 0x0000000100247547 */ /* 0x000fea000b800000 */
[----:B------:R-:W2:Y:S02]  /*01e0*/  LDCU.64 UR8, c[0x0][0x8a8] ;  /* 0x00011500ff0877ac */ /* 0x000ea40008000a00 */
[----:B--2---:R-:W-:-:S04]  /*01f0*/  UISETP.NE.U32.AND UP0, UPT, UR8, URZ, UPT ;  /* 0x000000ff0800728c */ /* 0x004fc8000bf05070 */
[----:B------:R-:W-:-:S09]  /*0200*/  UISETP.NE.AND.EX UP0, UPT, UR9, URZ, UPT, UP0 ;  /* 0x000000ff0900728c */ /* 0x000fd2000bf05300 */
[----:B------:R-:W-:Y:S05]  /*0210*/  BRA.U !UP0, `(.L_x_3) ;  /* 0x00000001080c7547 */ /* 0x000fea000b800000 */
[----:B------:R-:W2:Y:S02]  /*0220*/  LDC.64 R78, c[0x0][0x8a8] ;  /* 0x00022a00ff4e7b82 */ /* 0x000ea40000000a00 */
[----:B--2---:R2:W5:Y:S01]  /*0230*/  LDG.E R78, desc[UR46][R78.64] ;  /* 0x0000002e4e4e7981 */ /* 0x004562000c1e1900 */
[----:B------:R-:W-:Y:S05]  /*0240*/  BRA `(.L_x_2) ;  /* 0x0000000000087947 */ /* 0x000fea0003800000 */
.L_x_3:
[----:B------:R-:W2:Y:S02]  /*0250*/  LDCU UR8, c[0x0][0x8a0] ;  /* 0x00011400ff0877ac */ /* 0x000ea40008000800 */
[----:B--2---:R-:W-:Y:S02]  /*0260*/  MOV R78, UR8 ;  /* 0x00000008004e7c02 */ /* 0x004fe40008000f00 */
.L_x_2:
[----:B------:R-:W-:Y:S01]  /*0270*/  IMAD.U32 R0, RZ, RZ, UR10 ;  /* 0x0000000aff007e24 */ /* 0x000fe2000f8e00ff */
[----:B------:R-:W-:Y:S04]  /*0280*/  BSSY.RECONVERGENT B0, `(.L_x_4) ;  /* 0x000000c000007945 */ /* 0x000fe80003800200 */
[C---:B------:R-:W-:Y:S02]  /*0290*/  ISETP.NE.OR P2, PT, R0.reuse, 0x1, !P1 ;  /* 0x000000010000780c */ /* 0x040fe40004f45670 */
[----:B------:R-:W-:-:S11]  /*02a0*/  ISETP.NE.OR P0, PT, R0, 0x3, !P1 ;  /* 0x000000030000780c */ /* 0x000fd60004f05670 */
[----:B------:R-:W-:Y:S05]  /*02b0*/  @P2 BRA `(.L_x_5) ;  /* 0x0000000000202947 */ /* 0x000fea0003800000 */
[----:B------:R-:W3:Y:S02]  /*02c0*/  LDCU.64 UR8, c[0x0][0x348] ;  /* 0x00006900ff0877ac */ /* 0x000ee40008000a00 */
[----:B---3--:R-:W-:Y:S02]  /*02d0*/  UIADD3 UR12, UP1, UPT, UR8, 0x80, URZ ;  /* 0x00000080080c7890 */ /* 0x008fe4000ff3e0ff */
[----:B------:R-:W-:Y:S02]  /*02e0*/  UIADD3 UR8, UP0, UPT, UR8, 0x180, URZ ;  /* 0x0000018008087890 */ /* 0x000fe4000ff1e0ff */
[----:B------:R-:W-:Y:S02]  /*02f0*/  UIADD3.X UR13, UPT, UPT, URZ, UR9, URZ, UP1, !UPT ;  /* 0x00000009ff0d7290 */ /* 0x000fe40008ffe4ff */
[----:B------:R-:W-:-:S07]  /*0300*/  UIADD3.X UR9, UPT, UPT, URZ, UR9, URZ, UP0, !UPT ;  /* 0x00000009ff097290 */ /* 0x000fce00087fe4ff */
[----:B------:R3:W-:Y:S02]  /*0310*/  UTMACCTL.PF [UR12] ;  /* 0x000000000c0079b9 */ /* 0x0007e40008040000 */
[----:B------:R3:W-:Y:S02]  /*0320*/  UTMACCTL.PF [UR8] ;  /* 0x00000000080079b9 */ /* 0x0007e40008040000 */
[----:B---3--:R-:W-:Y:S01]  /*0330*/  NOP ;  /* 0x0000000000007918 */ /* 0x008fe20000000000 */
.L_x_5:
[----:B------:R-:W-:Y:S05]  /*0340*/  BSYNC.RECONVERGENT B0 ;  /* 0x0000000000007941 */ /* 0x000fea0003800200 */
.L_x_4:
[----:B------:R-:W-:Y:S04]  /*0350*/  BSSY.RECONVERGENT B0, `(.L_x_6) ;  /* 0x000000a000007945 */ /* 0x000fe80003800200 */
        /* <DEDUP_REMOVED lines=9> */
.L_x_7:
[----:B------:R-:W-:Y:S05]  /*03f0*/  BSYNC.RECONVERGENT B0 ;  /* 0x0000000000007941 */ /* 0x000fea0003800200 */
.L_x_6:
[----:B------:R-:W3:Y:S01]  /*0400*/  LDCU.64 UR8, c[0x0][0x888] ;  /* 0x00011100ff0877ac */ /* 0x000ee20008000a00 */
[----:B------:R-:W-:Y:S02]  /*0410*/  UISETP.EQ.U32.AND UP1, UPT, UR6, URZ, UPT ;  /* 0x000000ff0600728c */ /* 0x000fe4000bf22070 */
[----:B------:R-:W-:Y:S02]  /*0420*/  UPLOP3.LUT UP5, UPT, UPT, UPT, UPT, 0x80, 0x8 ;  /* 0x000000000008789c */ /* 0x000fe40003faf070 */
[----:B---3--:R-:W-:-:S04]  /*0430*/  UISETP.NE.U32.AND UP0, UPT, UR8, URZ, UPT ;  /* 0x000000ff0800728c */ /* 0x008fc8000bf05070 */
[----:B------:R-:W-:-:S04]  /*0440*/  UISETP.NE.AND.EX UP0, UPT, UR9, URZ, UPT, UP0 ;  /* 0x000000ff0900728c */ /* 0x000fc8000bf05300 */
[----:B------:R-:W-:-:S04]  /*0450*/  UISETP.EQ.OR.EX UP2, UPT, UR7, URZ, !UP0, UP1 ;  /* 0x000000ff0700728c */ /* 0x000fc8000c742710 */
[----:B------:R-:W-:-:S05]  /*0460*/  UP2UR UR50, UPR, URZ, 0x4 ;  /* 0x00000004ff327883 */ /* 0x000fca0008000000 */
[----:B------:R-:W-:Y:S07]  /*0470*/  BRA.U !UP2, `(.L_x_8) ;  /* 0x000000010a207547 */ /* 0x000fee000b800000 */
[----:B------:R-:W-:Y:S01]  /*0480*/  UISETP.NE.U32.AND UP2, UPT, UR6, URZ, UPT ;  /* 0x000000ff0600728c */ /* 0x000fe2000bf45070 */
[----:B-----5:R-:W-:Y:S01]  /*0490*/  FSETP.NEU.AND P0, PT, R81, RZ, PT ;  /* 0x000000ff5100720b */ /* 0x020fe20003f0d000 */
[----:B------:R-:W-:Y:S02]  /*04a0*/  USEL UR6, URZ, 0xffffffff, UP0 ;  /* 0xffffffffff067887 */ /* 0x000fe40008000000 */
[----:B------:R-:W-:-:S10]  /*04b0*/  UISETP.NE.AND.EX UP2, UPT, UR7, URZ, UPT, UP2 ;  /* 0x000000ff0700728c */ /* 0x000fd4000bf45320 */
[----:B------:R-:W-:Y:S01]  /*04c0*/  VOTEU.ANY UP1, P0 ;  /* 0x0000000000ff7886 */ /* 0x000fe20000020100 */
[----:B------:R-:W-:-:S04]  /*04d0*/  @!UP2 USEL UR6, URZ, 0xffffffff, UP1 ;  /* 0xffffffffff06a887 */ /* 0x000fc80008800000 */
[----:B------:R-:W-:-:S04]  /*04e0*/  ULOP3.LUT UR6, UR6, 0x1, URZ, 0xc0, !UPT ;  /* 0x0000000106067892 */ /* 0x000fc8000f8ec0ff */
[----:B------:R-:W-:-:S11]  /*04f0*/  UISETP.NE.U32.AND UP5, UPT, UR6, 0x1, UPT ;  /* 0x000000010600788c */ /* 0x000fd6000bfa5070 */
.L_x_8:
[----:B------:R-:W3:Y:S01]  /*0500*/  SHFL.IDX PT, R0, R173, RZ, 0x1f ;  /* 0x00001fffad007589 */ /* 0x000ee200000e0000 */
[----:B------:R-:W-:-:S04]  /*0510*/  UISETP.NE.AND UP1, UPT, UR10, 0x2, UPT ;  /* 0x000000020a00788c */ /* 0x000fc8000bf25270 */
[----:B------:R-:W-:Y:S02]  /*0520*/  UISETP.EQ.AND UP2, UPT, UR5, URZ, !UP1 ;  /* 0x000000ff0500728c */ /* 0x000fe4000cf42270 */
[----:B------:R-:W-:-:S04]  /*0530*/  USEL UR7, URZ, 0x1, UP1 ;  /* 0x00000001ff077887 */ /* 0x000fc80008800000 */
[----:B------:R-:W-:Y:S02]  /*0540*/  PLOP3.LUT P5, PT, P1, PT, UP2, 0x80, 0x8 ;  /* 0x000000000008781c */ /* 0x000fe40000faf028 */
[----:B---3--:R-:W-:-:S13]  /*0550*/  ISETP.NE.AND P0, PT, R0, RZ, PT ;  /* 0x000000ff0000720c */ /* 0x008fda0003f05270 */
[----:B------:R-:W-:Y:S05]  /*0560*/  @P0 BRA `(.L_x_9) ;  /* 0x00000000004c0947 */ /* 0x000fea0003800000 */
[----:B------:R-:W-:Y:S01]  /*0570*/  UMOV UR8, 0x400 ;  /* 0x0000040000087882 */ /* 0x000fe20000000000 */
[----:B------:R-:W-:Y:S01]  /*0580*/  UMOV UR6, 0x1 ;  /* 0x0000000100067882 */ /* 0x000fe20000000000 */
[----:B------:R-:W-:Y:S02]  /*0590*/  ULEA UR8, UR37, UR8, 0x18 ;  /* 0x0000000825087291 */ /* 0x000fe4000f8ec0ff */
[----:B------:R-:W-:-:S04]  /*05a0*/  UIADD3 UR12, UPT, UPT, -UR6, 0x100000, URZ ;  /* 0x00100000060c7890 */ /* 0x000fc8000fffe1ff */
[----:B------:R-:W-:Y:S02]  /*05b0*/  USHF.L.U32 UR13, UR12, 0xb, URZ ;  /* 0x0000000b0c0d7899 */ /* 0x000fe400080006ff */
[----:B------:R-:W-:Y:S01]  /*05c0*/  USHF.L.U32 UR12, UR12, 0x1, URZ ;  /* 0x000000010c0c7899 */ /* 0x000fe200080006ff */
[----:B------:R-:W-:Y:S01]  /*05d0*/  ELECT P0, URZ, PT ;  /* 0x0000000000ff782f */ /* 0x000fe20003800000 */
[----:B------:R-:W3:Y:S10]  /*05e0*/  FENCE.VIEW.ASYNC.S ;  /* 0x00000000000073c6 */ /* 0x000ef40000000000 */
[----:B---3--:R3:W4:Y:S01]  /*05f0*/  SYNCS.EXCH.64 URZ, [UR8], UR12 ;  /* 0x0000000c08ff75b2 */ /* 0x0087220008000100 */
[----:B------:R3:W1:Y:S01]  /*0600*/  SYNCS.EXCH.64 URZ, [UR8+0x28], UR12 ;  /* 0x0000280c08ff75b2 */ /* 0x0006620008000100 */
        /* <DEDUP_REMOVED lines=8> */
[----:B------:R-:W-:Y:S01]  /*0690*/  NOP ;  /* 0x0000000000007918 */ /* 0x000fe20000000000 */
.L_x_9:
[----:B------:R-:W2:Y:S01]  /*06a0*/  SHFL.IDX PT, R0, R173, RZ, 0x1f ;  /* 0x00001fffad007589 */ /* 0x000ea200000e0000 */
[----:B------:R-:W-:Y:S01]  /*06b0*/  NOP ;  /* 0x0000000000007918 */ /* 0x000fe20000000000 */
[----:B--2---:R-:W-:-:S13]  /*06c0*/  ISETP.NE.AND P0, PT, R0, 0x1, PT ;  /* 0x000000010000780c */ /* 0x004fda0003f05270 */
[----:B------:R-:W-:Y:S05]  /*06d0*/  @P0 BRA `(.L_x_10) ;  /* 0x0000000000440947 */ /* 0x000fea0003800000 */
[----:B------:R-:W-:Y:S01]  /*06e0*/  UMOV UR9, 0x400 ;  /* 0x0000040000097882 */ /* 0x000fe20000000000 */
[----:B---3--:R-:W-:Y:S01]  /*06f0*/  UMOV UR8, 0x20 ;  /* 0x0000002000087882 */ /* 0x008fe20000000000 */
[----:B------:R-:W-:Y:S01]  /*0700*/  UMOV UR6, 0x80 ;  /* 0x0000008000067882 */ /* 0x000fe20000000000 */
[----:B------:R-:W-:Y:S02]  /*0710*/  ULEA UR9, UR37, UR9, 0x18 ;  /* 0x0000000925097291 */ /* 0x000fe4000f8ec0ff */
[----:B------:R-:W-:-:S04]  /*0720*/  UIADD3 UR12, UPT, UPT, -UR8, 0x100000, URZ ;  /* 0x00100000080c7890 */ /* 0x000fc8000fffe1ff */
[----:B------:R-:W-:Y:S02]  /*0730*/  USHF.L.U32 UR13, UR12, 0xb, URZ ;  /* 0x0000000b0c0d7899 */ /* 0x000fe400080006ff */
[----:B------:R-:W-:Y:S02]  /*0740*/  USHF.L.U32 UR12, UR12, 0x1, URZ ;  /* 0x000000010c0c7899 */ /* 0x000fe400080006ff */
[----:B------:R-:W-:-:S04]  /*0750*/  UIADD3 UR14, UPT, UPT, -UR6, 0x100000, URZ ;  /* 0x00100000060e7890 */ /* 0x000fc8000fffe1ff */
[----:B------:R-:W-:Y:S02]  /*0760*/  USHF.L.U32 UR15, UR14, 0xb, URZ ;  /* 0x0000000b0e0f7899 */ /* 0x000fe400080006ff */
[----:B------:R-:W-:Y:S01]  /*0770*/  USHF.L.U32 UR14, UR14, 0x1, URZ ;  /* 0x000000010e0e7899 */ /* 0x000fe200080006ff */
[----:B------:R-:W-:Y:S01]  /*0780*/  ELECT P0, URZ, PT ;  /* 0x0000000000ff782f */ /* 0x000fe20003800000 */
[----:B------:R-:W2:Y:S02]  /*0790*/  FENCE.VIEW.ASYNC.S ;  /* 0x00000000000073c6 */ /* 0x000ea40000000000 */
[----:B--2---:R2:W3:Y:S08]  /*07a0*/  SYNCS.EXCH.64 URZ, [UR9+0x50], UR12 ;  /* 0x0000500c09ff75b2 */ /* 0x0044f00008000100 */
[----:B------:R2:W1:Y:S01]  /*07b0*/  SYNCS.EXCH.64 URZ, [UR9+0x60], UR14 ;  /* 0x0000600e09ff75b2 */ /* 0x0004620008000100 */
[----:B------:R2:W1:Y:S01]  /*07c0*/  SYNCS.EXCH.64 URZ, [UR9+0x58], UR12 ;  /* 0x0000580c09ff75b2 */ /* 0x0004620008000100 */
[----:B------:R2:W1:Y:S01]  /*07d0*/  SYNCS.EXCH.64 URZ, [UR9+0x68], UR14 ;  /* 0x0000680e09ff75b2 */ /* 0x0004620008000100 */
[----:B------:R-:W-:Y:S01]  /*07e0*/  NOP ;  /* 0x0000000000007918 */ /* 0x000fe20000000000 */
.L_x_10:
[----:B------:R-:W4:Y:S01]  /*07f0*/  SHFL.IDX PT, R0, R173, RZ, 0x1f ;  /* 0x00001fffad007589 */ /* 0x000f2200000e0000 */
[----:B------:R-:W-:Y:S01]  /*0800*/  NOP ;  /* 0x0000000000007918 */ /* 0x000fe20000000000 */
[----:B----4-:R-:W-:-:S13]  /*0810*/  ISETP.NE.AND P0, PT, R0, 0x3, PT ;  /* 0x000000030000780c */ /* 0x010fda0003f05270 */
[----:B------:R-:W-:Y:S05]  /*0820*/  @P0 BRA `(.L_x_11) ;  /* 0x00000000002c0947 */ /* 0x000fea0003800000 */
[----:B---3--:R-:W-:Y:S01]  /*0830*/  UMOV UR8, 0x400 ;  /* 0x0000040000087882 */ /* 0x008fe20000000000 */
[----:B------:R-:W-:Y:S01]  /*0840*/  UMOV UR6, 0x20 ;  /* 0x0000002000067882 */ /* 0x000fe20000000000 */
[----:B------:R-:W-:Y:S02]  /*0850*/  ULEA UR8, UR37, UR8, 0x18 ;  /* 0x0000000825087291 */ /* 0x000fe4000f8ec0ff */
[----:B--2---:R-:W-:-:S04]  /*0860*/  UIADD3 UR12, UPT, UPT, -UR6, 0x100000, URZ ;  /* 0x00100000060c7890 */ /* 0x004fc8000fffe1ff */
[----:B------:R-:W-:Y:S02]  /*0870*/  USHF.L.U32 UR13, UR12, 0xb, URZ ;  /* 0x0000000b0c0d7899 */ /* 0x000fe400080006ff */
[----:B------:R-:W-:Y:S01]  /*0880*/  USHF.L.U32 UR12, UR12, 0x1, URZ ;  /* 0x000000010c0c7899 */ /* 0x000fe200080006ff */
[----:B------:R-:W-:Y:S01]  /*0890*/  ELECT P0, URZ, PT ;  /* 0x0000000000ff782f */ /* 0x000fe20003800000 */
[----:B------:R-:W2:Y:S10]  /*08a0*/  FENCE.VIEW.ASYNC.S ;  /* 0x00000000000073c6 */ /* 0x000eb40000000000 */
[----:B--2---:R4:W2:Y:S01]  /*08b0*/  SYNCS.EXCH.64 URZ, [UR8+0x70], UR12 ;  /* 0x0000700c08ff75b2 */ /* 0x0048a20008000100 */
[----:B------:R4:W3:Y:S02]  /*08c0*/  SYNCS.EXCH.64 URZ, [UR8+0x78], UR12 ;  /* 0x0000780c08ff75b2 */ /* 0x0008e40008000100 */
[----:B----4-:R-:W-:Y:S01]  /*08d0*/  NOP ;  /* 0x0000000000007918 */ /* 0x010fe20000000000 */
.L_x_11:
[----:B------:R-:W4:Y:S01]  /*08e0*/  SHFL.IDX PT, R0, R173, RZ, 0x1f ;  /* 0x00001fffad007589 */ /* 0x000f2200000e0000 */
[----:B------:R-:W-:Y:S01]  /*08f0*/  NOP ;  /* 0x0000000000007918 */ /* 0x000fe20000000000 */
[----:B----4-:R-:W-:-:S13]  /*0900*/  ISETP.NE.AND P0, PT, R0, 0x4, PT ;  /* 0x000000040000780c */ /* 0x010fda0003f05270 */
[----:B------:R-:W-:Y:S05]  /*0910*/  @P0 BRA `(.L_x_12) ;  /* 0x0000000000480947 */ /* 0x000fea0003800000 */
[----:B--2---:R-:W-:Y:S01]  /*0920*/  UMOV UR9, 0x1e0 ;  /* 0x000001e000097882 */ /* 0x004fe20000000000 */
[----:B---3--:R-:W-:Y:S01]  /*0930*/  UMOV UR8, 0x400 ;  /* 0x0000040000087882 */ /* 0x008fe20000000000 */
[----:B------:R-:W-:Y:S01]  /*0940*/  USEL UR9, UR9, 0x1a0, UP5 ;  /* 0x000001a009097887 */ /* 0x000fe2000a800000 */
        /* <DEDUP_REMOVED lines=10> */
[----:B--2---:R4:W2:Y:S08]  /*09f0*/  SYNCS.EXCH.64 URZ, [UR8+0x80], UR12 ;  /* 0x0000800c08ff75b2 */ /* 0x0048b00008000100 */
[----:B------:R4:W3:Y:S01]  /*0a00*/  SYNCS.EXCH.64 URZ, [UR8+0x90], UR14 ;  /* 0x0000900e08ff75b2 */ /* 0x0008e20008000100 */
[----:B------:R4:W1:Y:S01]  /*0a10*/  SYNCS.EXCH.64 URZ, [UR8+0x88], UR12 ;  /* 0x0000880c08ff75b2 */ /* 0x0008620008000100 */
[----:B------:R4:W1:Y:S02]  /*0a20*/  SYNCS.EXCH.64 URZ, [UR8+0x98], UR14 ;  /* 0x0000980e08ff75b2 */ /* 0x0008640008000100 */
[----:B----4-:R-:W-:Y:S01]  /*0a30*/  NOP ;  /* 0x0000000000007918 */ /* 0x010fe20000000000 */
.L_x_12:
[----:B------:R-:W4:Y:S01]  /*0a40*/  SHFL.IDX PT, R0, R173, RZ, 0x1f ;  /* 0x00001fffad007589 */ /* 0x000f2200000e0000 */
[----:B------:R-:W-:Y:S01]  /*0a50*/  NOP ;  /* 0x0000000000007918 */ /* 0x000fe20000000000 */
[----:B----4-:R-:W-:-:S13]  /*0a60*/  ISETP.NE.AND P0, PT, R0, 0x5, PT ;  /* 0x000000050000780c */ /* 0x010fda0003f05270 */
[----:B------:R-:W-:Y:S05]  /*0a70*/  @P0 BRA `(.L_x_13) ;  /* 0x0000000000540947 */ /* 0x000fea0003800000 */
[----:B--2---:R-:W-:Y:S01]  /*0a80*/  UMOV UR9, 0x400 ;  /* 0x0000040000097882 */ /* 0x004fe20000000000 */
        /* <DEDUP_REMOVED lines=14> */
[----:B------:R4:W1:Y:S01]  /*0b70*/  SYNCS.EXCH.64 URZ, [UR9+0xc8], UR14 ;  /* 0x0000c80e09ff75b2 */ /* 0x0008620008000100 */
[----:B------:R4:W1:Y:S01]  /*0b80*/  SYNCS.EXCH.64 URZ, [UR9+0xb0], UR12 ;  /* 0x0000b00c09ff75b2 */ /* 0x0008620008000100 */
[----:B------:R4:W1:Y:S01]  /*0b90*/  SYNCS.EXCH.64 URZ, [UR9+0xd0], UR14 ;  /* 0x0000d00e09ff75b2 */ /* 0x0008620008000100 */
[----:B------:R4:W1:Y:S01]  /*0ba0*/  SYNCS.EXCH.64 URZ, [UR9+0xb8], UR12 ;  /* 0x0000b80c09ff75b2 */ /* 0x0008620008000100 */
[----:B------:R4:W1:Y:S02]  /*0bb0*/  SYNCS.EXCH.64 URZ, [UR9+0xd8], UR14 ;  /* 0x0000d80e09ff75b2 */ /* 0x0008640008000100 */
[----:B----4-:R-:W-:Y:S01]  /*0bc0*/  NOP ;  /* 0x0000000000007918 */ /* 0x010fe20000000000 */
.L_x_13:
[----:B------:R-:W4:Y:S01]  /*0bd0*/  SHFL.IDX PT, R0, R173, RZ, 0x1f ;  /* 0x00001fffad007589 */ /* 0x000f2200000e0000 */
[----:B------:R-:W-:Y:S01]  /*0be0*/  ISETP.NE.OR P1, PT, RZ, UR10, !P1 ;  /* 0x0000000aff007c0c */ /* 0x000fe2000cf25670 */
        /* <DEDUP_REMOVED lines=12> */
[----:B------:R4:W3:Y:S01]  /*0cb0*/  SYNCS.EXCH.64 URZ, [UR8+0xf0], UR12 ;  /* 0x0000f00c08ff75b2 */ /* 0x0008e20008000100 */
[----:B------:R4:W1:Y:S01]  /*0cc0*/  SYNCS.EXCH.64 URZ, [UR8+0xe8], UR12 ;  /* 0x0000e80c08ff75b2 */ /* 0x0008620008000100 */
[----:B------:R4:W1:Y:S02]  /*0cd0*/  SYNCS.EXCH.64 URZ, [UR8+0xf8], UR12 ;  /* 0x0000f80c08ff75b2 */ /* 0x0008640008000100 */
[----:B----4-:R-:W-:Y:S01]  /*0ce0*/  NOP ;  /* 0x0000000000007918 */ /* 0x010fe20000000000 */
.L_x_14:
[----:B------:R-:W-:Y:S01]  /*0cf0*/  VOTEU.ALL UP1, P1 ;  /* 0x0000000000ff7886 */ /* 0x000fe20000820000 */
[----:B---3--:R-:W3:Y:S01]  /*0d00*/  LDCU UR8, c[0x0][0x36c] ;  /* 0x00006d80ff0877ac */ /* 0x008ee20008000800 */
[----:B------:R-:W-:Y:S01]  /*0d10*/  NOP ;  /* 0x0000000000007918 */ /* 0x000fe20000000000 */
[----:B------:R-:W-:Y:S01]  /*0d20*/  LOP3.LUT R10, R189, 0x1f, RZ, 0xc0, !PT ;  /* 0x0000001fbd0a7812 */ /* 0x000fe200078ec0ff */
[----:B--2---:R-:W-:Y:S01]  /*0d30*/  UMOV UR12, 0x20 ;  /* 0x00000020000c7882 */ /* 0x004fe20000000000 */
[----:B------:R-:W-:Y:S01]  /*0d40*/  @!UP1 UMOV UR6, 0x400 ;  /* 0x0000040000069882 */ /* 0x000fe20000000000 */
[----:B------:R-:W-:-:S04]  /*0d50*/  @!UP1 UIADD3 UR12, UPT, UPT, -UR12, 0x100000, URZ ;  /* 0x001000000c0c9890 */ /* 0x000fc8000fffe1ff */
[----:B------:R-:W-:Y:S02]  /*0d60*/  @!UP1 USHF.L.U32 UR13, UR12, 0xb, URZ ;  /* 0x0000000b0c0d9899 */ /* 0x000fe400080006ff */
[----:B------:R-:W-:Y:S02]  /*0d70*/  @!UP1 USHF.L.U32 UR12, UR12, 0x1, URZ ;  /* 0x000000010c0c9899 */ /* 0x000fe400080006ff */
[----:B------:R-:W-:Y:S01]  /*0d80*/  @!UP1 ULEA UR6, UR37, UR6, 0x18 ;  /* 0x0000000625069291 */ /* 0x000fe2000f8ec0ff */
[----:B------:R-:W-:Y:S01]  /*0d90*/  VOTEU.ALL UP1, P1 ;  /* 0x0000000000ff7886 */ /* 0x000fe20000820000 */
[----:B------:R-:W-:Y:S01]  /*0da0*/  UISETP.NE.AND UP4, UPT, UR10, URZ, UPT ;  /* 0x000000ff0a00728c */ /* 0x000fe2000bf85270 */
[----:B------:R-:W2:Y:S09]  /*0db0*/  FENCE.VIEW.ASYNC.S ;  /* 0x00000000000073c6 */ /* 0x000eb20000000000 */
[----:B--2---:R2:W4:Y:S01]  /*0dc0*/  @!UP1 SYNCS.EXCH.64 URZ, [UR6+0x100], UR12 ;  /* 0x0001000c06ff95b2 */ /* 0x0045220008000100 */
[----:B---3--:R-:W-:-:S09]  /*0dd0*/  UISETP.EQ.U32.AND UP1, UPT, UR8, 0x1, UPT ;  /* 0x000000010800788c */ /* 0x008fd2000bf22070 */
[----:B------:R-:W-:Y:S05]  /*0de0*/  BRA.U !UP1, `(.L_x_15) ;  /* 0x0000000109087547 */ /* 0x000fea000b800000 */
[----:B-1--4-:R-:W-:Y:S01]  /*0df0*/  UCGABAR_ARV ;  /* 0x00000000000079c7 */ /* 0x012fe20008000000 */
[----:B------:R-:W-:Y:S05]  /*0e00*/  BRA `(.L_x_16) ;  /* 0x0000000000047947 */ /* 0x000fea0003800000 */
.L_x_15:
[----:B-1--4-:R-:W-:Y:S01]  /*0e10*/  NOP ;  /* 0x0000000000007918 */ /* 0x012fe20000000000 */
.L_x_16:
[----:B------:R-:W1:Y:S01]  /*0e20*/  S2R R20, SR_CTAID.Y ;  /* 0x0000000000147919 */ /* 0x000e620000002600 */
[----:B------:R-:W-:-:S05]  /*0e30*/  CS2R.32 R170, SR_CgaSize ;  /* 0x0000000000aa7805 */ /* 0x000fca0000008a00 */
[----:B------:R-:W-:-:S05]  /*0e40*/  IMAD R170, R170, -0xa0, RZ ;  /* 0xffffff60aaaa7824 */ /* 0x000fca00078e02ff */
[----:B--2---:R-:W-:-:S14]  /*0e50*/  R2UR UR6, R170 ;  /* 0x00000000aa0672ca */ /* 0x004fdc00000e0000 */
[----:B------:R-:W2:Y:S01]  /*0e60*/  LDCU UR6, c[0x0][UR6+0x2b4] ;  /* 0x00005680060677ac */ /* 0x000ea20008000800 */
[----:B------:R-:W-:-:S05]  /*0e70*/  CS2R.32 R0, SR_CgaSize ;  /* 0x0000000000007805 */ /* 0x000fca0000008a00 */
[----:B------:R-:W-:-:S06]  /*0e80*/  IMAD R0, R0, -0xa0, RZ ;  /* 0xffffff6000007824 */ /* 0x000fcc00078e02ff */
[----:B------:R-:W3:Y:S01]  /*0e90*/  LDC R0, c[0x0][R0+0x2a4] ;  /* 0x0000a90000007b82 */ /* 0x000ee20000000800 */
[----:B------:R-:W-:Y:S01]  /*0ea0*/  PRMT R8, RZ, 0x7610, R8 ;  /* 0x00007610ff087816 */ /* 0x000fe20000000008 */
[----:B------:R-:W4:Y:S01]  /*0eb0*/  S2R R11, SR_CTAID.X ;  /* 0x00000000000b7919 */ /* 0x000f220000002500 */
[----:B------:R-:W-:-:S05]  /*0ec0*/  CS2R.32 R170, SR_CgaSize ;  /* 0x0000000000aa7805 */ /* 0x000fca0000008a00 */
[----:B------:R-:W-:-:S05]  /*0ed0*/  IMAD R170, R170, -0xa0, RZ ;  /* 0xffffff60aaaa7824 */ /* 0x000fca00078e02ff */
[----:B------:R-:W-:-:S14]  /*0ee0*/  R2UR UR8, R170 ;  /* 0x00000000aa0872ca */ /* 0x000fdc00000e0000 */
[----:B------:R-:W3:Y:S01]  /*0ef0*/  LDCU UR8, c[0x0][UR8+0x2b0] ;  /* 0x00005600080877ac */ /* 0x000ee20008000800 */
[----:B------:R-:W-:Y:S01]  /*0f00*/  UISETP.NE.AND UP2, UPT, UR10, 0x2, UPT ;  /* 0x000000020a00788c */ /* 0x000fe2000bf45270 */
[----:B------:R-:W2:Y:S01]  /*0f10*/  LDC R9, c[0x0][0xb24] ;  /* 0x0002c900ff097b82 */ /* 0x000ea20000000800 */
[----:B------:R-:W-:-:S05]  /*0f20*/  CS2R.32 R2, SR_CgaSize ;  /* 0x0000000000027805 */ /* 0x000fca0000008a00 */
[----:B------:R-:W-:-:S06]  /*0f30*/  IMAD R2, R2, -0xa0, RZ ;  /* 0xffffff6002027824 */ /* 0x000fcc00078e02ff */
[----:B------:R-:W3:Y:S08]  /*0f40*/  LDC R2, c[0x0][R2+0x2a0] ;  /* 0x0000a80002027b82 */ /* 0x000ef00000000800 */
[----:B------:R-:W3:Y:S01]  /*0f50*/  LDC R72, c[0x0][0xb24] ;  /* 0x0002c900ff487b82 */ /* 0x000ee20000000800 */
[----:B-1----:R-:W-:-:S07]  /*0f60*/  I2FP.F32.U32 R3, R20 ;  /* 0x0000001400037245 */ /* 0x002fce0000201000 */
[----:B------:R-:W1:Y:S01]  /*0f70*/  S2UR UR36, SR_CTAID.Z ;  /* 0x00000000002479c3 */ /* 0x000e620000002700 */
[----:B--2---:R-:W-:Y:S01]  /*0f80*/  ISETP.GE.AND P0, PT, R9, 0x1, PT ;  /* 0x000000010900780c */ /* 0x004fe20003f06270 */
[----:B----4-:R-:W-:Y:S01]  /*0f90*/  IMAD.MOV.U32 R21, RZ, RZ, R11 ;  /* 0x000000ffff157224 */ /* 0x010fe200078e000b */
[----:B------:R-:W-:Y:S01]  /*0fa0*/  I2FP.F32.U32 R4, R11 ;  /* 0x0000000b00047245 */ /* 0x000fe20000201000 */
[----:B------:R-:W-:Y:S01]  /*0fb0*/  FMUL R3, R3, UR6 ;  /* 0x0000000603037c20 */ /* 0x000fe20008400000 */
[----:B------:R-:W2:Y:S03]  /*0fc0*/  LDCU UR6, c[0x0][0xb30] ;  /* 0x00016600ff0677ac */ /* 0x000ea60008000800 */
[----:B---3--:R-:W-:Y:S01]  /*0fd0*/  FMUL R4, R4, UR8 ;  /* 0x0000000804047c20 */ /* 0x008fe20008400000 */
[----:B------:R-:W3:Y:S08]  /*0fe0*/  F2I.U32.TRUNC.NTZ R147, R3 ;  /* 0x0000000300937305 */ /* 0x000ef0000020f000 */
[----:B------:R-:W4:Y:S01]  /*0ff0*/  F2I.U32.TRUNC.NTZ R170, R4 ;  /* 0x0000000400aa7305 */ /* 0x000f22000020f000 */
[----:B--2---:R-:W-:Y:S01]  /*1000*/  UISETP.NE.AND UP3, UPT, UR6, 0x1, UPT ;  /* 0x000000010600788c */ /* 0x004fe2000bf65270 */
[----:B---3--:R-:W-:-:S05]  /*1010*/  IADD3 R147, PT, PT, -R147, RZ, RZ ;  /* 0x000000ff93937210 */ /* 0x008fca0007ffe1ff */
[----:B------:R-:W-:Y:S01]  /*1020*/  IMAD R147, R0, R147, R20 ;  /* 0x0000009300937224 */ /* 0x000fe200078e0214 */
[----:B------:R-:W-:Y:S01]  /*1030*/  PRMT R0, RZ, 0x7610, R0 ;  /* 0x00007610ff007816 */ /* 0x000fe20000000000 */
[----:B----4-:R-:W-:-:S04]  /*1040*/  IMAD.MOV R170, RZ, RZ, -R170 ;  /* 0x000000ffffaa7224 */ /* 0x010fc800078e0aaa */
[----:B------:R-:W-:Y:S01]  /*1050*/  IMAD R170, R2, R170, R11 ;  /* 0x000000aa02aa7224 */ /* 0x000fe200078e020b */
[----:B-1----:R-:W-:Y:S06]  /*1060*/  BRA.U UP4, `(.L_x_17) ;  /* 0x0000000104247547 */ /* 0x002fec000b800000 */
[----:B------:R-:W-:Y:S01]  /*1070*/  ISETP.NE.AND P1, PT, R147, RZ, PT ;  /* 0x000000ff9300720c */ /* 0x000fe20003f25270 */
[----:B------:R-:W-:Y:S01]  /*1080*/  IMAD.MOV.U32 R0, RZ, RZ, 0x3 ;  /* 0x00000003ff007424 */ /* 0x000fe200078e00ff */
[C---:B------:R-:W-:Y:S02]  /*1090*/  LOP3.LUT R3, R170.reuse, 0xfffffffe, RZ, 0xc0, !PT ;  /* 0xfffffffeaa037812 */ /* 0x040fe400078ec0ff */
[----:B------:R-:W-:Y:S02]  /*10a0*/  ISETP.LT.U32.OR P1, PT, R170, 0x2, !P1 ;  /* 0x00000002aa00780c */ /* 0x000fe40004f21470 */
[----:B------:R-:W-:Y:S02]  /*10b0*/  SHF.L.U32 R0, R0, R3, RZ ;  /* 0x0000000300007219 */ /* 0x000fe400000006ff */
[----:B------:R-:W-:Y:S02]  /*10c0*/  SEL R5, RZ, 0x1, !P1 ;  /* 0x00000001ff057807 */ /* 0x000fe40004800000 */
[----:B------:R-:W-:-:S05]  /*10d0*/  SEL R2, RZ, 0x2, !P1 ;  /* 0x00000002ff027807 */ /* 0x000fca0004800000 */
[----:B------:R-:W-:-:S05]  /*10e0*/  IMAD.IADD R2, R5, 0x1, R2 ;  /* 0x0000000105027824 */ /* 0x000fca00078e0202 */
[----:B------:R-:W-:Y:S02]  /*10f0*/  PRMT R8, R2, 0x7610, R8 ;  /* 0x0000761002087816 */ /* 0x000fe40000000008 */
.L_x_17:
[----:B------:R-:W-:Y:S05]  /*1100*/  @!P0 BRA `(.L_x_18) ;  /* 0x0000000000b88947 */ /* 0x000fea0003800000 */
[----:B------:R-:W1:Y:S01]  /*1110*/  LDC.64 R4, c[0x0][0xb18] ;  /* 0x0002c600ff047b82 */ /* 0x000e620000000a00 */
[----:B------:R-:W-:-:S07]  /*1120*/  ISETP.NE.AND P0, PT, R9, 0x1, PT ;  /* 0x000000010900780c */ /* 0x000fce0003f05270 */
[----:B------:R-:W2:Y:S08]  /*1130*/  LDC R14, c[0x0][0xb0c] ;  /* 0x0002c300ff0e7b82 */ /* 0x000eb00000000800 */
[----:B------:R-:W3:Y:S08]  /*1140*/  LDC R13, c[0x0][0x370] ;  /* 0x0000dc00ff0d7b82 */ /* 0x000ef00000000800 */
[----:B------:R-:W4:Y:S01]  /*1150*/  LDC R16, c[0x0][0x374] ;  /* 0x0000dd00ff107b82 */ /* 0x000f220000000800 */
[----:B-1----:R-:W-:-:S07]  /*1160*/  ISETP.NE.AND P1, PT, R4, 0x1, PT ;  /* 0x000000010400780c */ /* 0x002fce0003f25270 */
[----:B------:R-:W3:Y:S01]  /*1170*/  LDC.64 R6, c[0x0][0xb10] ;  /* 0x0002c400ff067b82 */ /* 0x000ee20000000a00 */
[----:B--2---:R-:W-:-:S07]  /*1180*/  ISETP.NE.AND P2, PT, R14, 0x1, PT ;  /* 0x000000010e00780c */ /* 0x004fce0003f45270 */
[----:B------:R-:W1:Y:S08]  /*1190*/  LDC R12, c[0x0][0xb20] ;  /* 0x0002c800ff0c7b82 */ /* 0x000e700000000800 */
[----:B------:R-:W2:Y:S01]  /*11a0*/  LDC.64 R2, c[0x0][0xb28] ;  /* 0x0002ca00ff027b82 */ /* 0x000ea20000000a00 */
[----:B----4-:R-:W-:-:S04]  /*11b0*/  IMAD.HI.U32 R15, R16, R5, RZ ;  /* 0x00000005100f7227 */ /* 0x010fc800078e00ff */
[----:B------:R-:W-:-:S04]  /*11c0*/  IMAD.HI.U32 R5, R20, R5, RZ ;  /* 0x0000000514057227 */ /* 0x000fc800078e00ff */
[----:B---3--:R-:W-:-:S04]  /*11d0*/  IMAD.HI.U32 R18, R13, R6, RZ ;  /* 0x000000060d127227 */ /* 0x008fc800078e00ff */
[C---:B------:R-:W-:Y:S01]  /*11e0*/  IMAD.HI.U32 R22, R11.reuse, R6, RZ ;  /* 0x000000060b167227 */ /* 0x040fe200078e00ff */
[-C--:B------:R-:W-:Y:S02]  /*11f0*/  @P2 SHF.R.U32.HI R13, RZ, R7.reuse, R18 ;  /* 0x00000007ff0d2219 */ /* 0x080fe40000011612 */
[-C--:B-1----:R-:W-:Y:S02]  /*1200*/  @P1 SHF.R.U32.HI R16, RZ, R12.reuse, R15 ;  /* 0x0000000cff101219 */ /* 0x082fe4000001160f */
[----:B------:R-:W-:Y:S02]  /*1210*/  SHF.R.U32.HI R5, RZ, R12, R5 ;  /* 0x0000000cff057219 */ /* 0x000fe40000011605 */
[----:B------:R-:W-:Y:S02]  /*1220*/  SHF.R.U32.HI R22, RZ, R7, R22 ;  /* 0x00000007ff167219 */ /* 0x000fe40000011616 */
[----:B------:R-:W-:Y:S01]  /*1230*/  SEL R5, R20, R5, !P1 ;  /* 0x0000000514057207 */ /* 0x000fe20004800000 */
[----:B--2---:R-:W-:Y:S01]  /*1240*/  IMAD.HI.U32 R18, R16, R2, RZ ;  /* 0x0000000210127227 */ /* 0x004fe200078e00ff */
[----:B------:R-:W-:-:S02]  /*1250*/  SEL R21, R11, R22, !P2 ;  /* 0x000000160b157207 */ /* 0x000fc40005000000 */
[----:B------:R-:W-:Y:S01]  /*1260*/  IADD3 R7, PT, PT, -R5, RZ, RZ ;  /* 0x000000ff05077210 */ /* 0x000fe20007ffe1ff */
[----:B------:R-:W-:Y:S01]  /*1270*/  IMAD.HI.U32 R6, R13, R2, RZ ;  /* 0x000000020d067227 */ /* 0x000fe200078e00ff */
[----:B------:R-:W-:-:S03]  /*1280*/  @P0 SHF.R.U32.HI R16, RZ, R3, R18 ;  /* 0x00000003ff100219 */ /* 0x000fc60000011612 */
[----:B------:R-:W-:Y:S01]  /*1290*/  IMAD R7, R4, R7, R20 ;  /* 0x0000000704077224 */ /* 0x000fe200078e0214 */
[----:B------:R-:W-:Y:S01]  /*12a0*/  @P0 SHF.R.U32.HI R13, RZ, R3, R6 ;  /* 0x00000003ff0d0219 */ /* 0x000fe20000011606 */
[----:B------:R-:W-:-:S04]  /*12b0*/  IMAD R16, R16, R9, RZ ;  /* 0x0000000910107224 */ /* 0x000fc800078e02ff */
[----:B------:R-:W-:Y:S01]  /*12c0*/  IMAD R6, R13, R9, RZ ;  /* 0x000000090d067224 */ /* 0x000fe200078e02ff */
[----:B------:R-:W-:-:S04]  /*12d0*/  ISETP.GE.AND P1, PT, R5, R16, PT ;  /* 0x000000100500720c */ /* 0x000fc80003f26270 */
[----:B------:R-:W-:Y:S01]  /*12e0*/  ISETP.GE.OR P1, PT, R21, R6, P1 ;  /* 0x000000061500720c */ /* 0x000fe20000f26670 */
[----:B------:R-:W-:-:S05]  /*12f0*/  IMAD.HI.U32 R6, R5, R2, RZ ;  /* 0x0000000205067227 */ /* 0x000fca00078e00ff */
[----:B------:R-:W-:-:S04]  /*1300*/  SHF.R.U32.HI R6, RZ, R3, R6 ;  /* 0x00000003ff067219 */ /* 0x000fc80000011606 */
[----:B------:R-:W-:-:S03]  /*1310*/  SEL R6, R5, R6, !P0 ;  /* 0x0000000605067207 */ /* 0x000fc60004000000 */
[----:B------:R-:W-:Y:S01]  /*1320*/  @!P1 IMAD.HI.U32 R12, R21, R2, RZ ;  /* 0x00000002150c9227 */ /* 0x000fe200078e00ff */
[----:B------:R-:W-:-:S04]  /*1330*/  IADD3 R2, PT, PT, -R6, RZ, RZ ;  /* 0x000000ff06027210 */ /* 0x000fc80007ffe1ff */
[----:B------:R-:W-:Y:S01]  /*1340*/  @!P1 SHF.R.U32.HI R12, RZ, R3, R12 ;  /* 0x00000003ff0c9219 */ /* 0x000fe2000001160c */
[----:B------:R-:W-:-:S03]  /*1350*/  IMAD R2, R9, R2, R5 ;  /* 0x0000000209027224 */ /* 0x000fc600078e0205 */
[----:B------:R-:W-:-:S05]  /*1360*/  @!P1 SEL R3, R21, R12, !P0 ;  /* 0x0000000c15039207 */ /* 0x000fca0004000000 */
[--C-:B------:R-:W-:Y:S02]  /*1370*/  @!P1 IMAD.IADD R6, R6, 0x1, -R3.reuse ;  /* 0x0000000106069824 */ /* 0x100fe400078e0a03 */
[----:B------:R-:W-:Y:S01]  /*1380*/  @!P1 IMAD R3, R2, R13, R3 ;  /* 0x0000000d02039224 */ /* 0x000fe200078e0203 */
[----:B------:R-:W-:Y:S01]  /*1390*/  IADD3 R2, PT, PT, -R21, RZ, RZ ;  /* 0x000000ff15027210 */ /* 0x000fe20007ffe1ff */
[----:B------:R-:W-:Y:S02]  /*13a0*/  @!P1 IMAD R5, R6, R9, R21 ;  /* 0x0000000906059224 */ /* 0x000fe400078e0215 */
[----:B------:R-:W-:Y:S02]  /*13b0*/  @!P1 IMAD.MOV.U32 R21, RZ, RZ, R3 ;  /* 0x000000ffff159224 */ /* 0x000fe400078e0003 */
[----:B------:R-:W-:Y:S02]  /*13c0*/  IMAD R2, R14, R2, R11 ;  /* 0x000000020e027224 */ /* 0x000fe400078e020b */
[----:B------:R-:W-:-:S02]  /*13d0*/  IMAD R20, R5, R4, R7 ;  /* 0x0000000405147224 */ /* 0x000fc400078e0207 */
[----:B------:R-:W-:Y:S02]  /*13e0*/  IMAD R21, R21, R14, R2 ;  /* 0x0000000e15157224 */ /* 0x000fe400078e0202 */
.L_x_18:
[----:B------:R-:W-:Y:S05]  /*13f0*/  BRA.U UP3, `(.L_x_19) ;  /* 0x0000000103407547 */ /* 0x000fea000b800000 */
[----:B------:R-:W1:Y:S08]  /*1400*/  LDC.64 R4, c[0x0][0xb10] ;  /* 0x0002c400ff047b82 */ /* 0x000e700000000a00 */
[----:B------:R-:W2:Y:S08]  /*1410*/  LDC.64 R2, c[0x0][0xb18] ;  /* 0x0002c600ff027b82 */ /* 0x000eb00000000a00 */
[----:B------:R-:W3:Y:S08]  /*1420*/  LDC R6, c[0x0][0xb20] ;  /* 0x0002c800ff067b82 */ /* 0x000ef00000000800 */
[----:B------:R-:W4:Y:S01]  /*1430*/  LDC R12, c[0x0][0xb0c] ;  /* 0x0002c300ff0c7b82 */ /* 0x000f220000000800 */
[----:B-1----:R-:W-:-:S05]  /*1440*/  IMAD.HI.U32 R4, R21, R4, RZ ;  /* 0x0000000415047227 */ /* 0x002fca00078e00ff */
[----:B------:R-:W-:Y:S01]  /*1450*/  SHF.R.U32.HI R4, RZ, R5, R4 ;  /* 0x00000005ff047219 */ /* 0x000fe20000011604 */
[----:B--2---:R-:W-:Y:S01]  /*1460*/  IMAD.HI.U32 R3, R20, R3, RZ ;  /* 0x0000000314037227 */ /* 0x004fe200078e00ff */
[----:B------:R-:W-:-:S04]  /*1470*/  ISETP.NE.AND P0, PT, R2, 0x1, PT ;  /* 0x000000010200780c */ /* 0x000fc80003f05270 */
[----:B---3--:R-:W-:-:S04]  /*1480*/  SHF.R.U32.HI R3, RZ, R6, R3 ;  /* 0x00000006ff037219 */ /* 0x008fc80000011603 */
[----:B------:R-:W-:Y:S02]  /*1490*/  SEL R3, R20, R3, !P0 ;  /* 0x0000000314037207 */ /* 0x000fe40004000000 */
[----:B----4-:R-:W-:-:S04]  /*14a0*/  ISETP.NE.AND P1, PT, R12, 0x1, PT ;  /* 0x000000010c00780c */ /* 0x010fc80003f25270 */
[----:B------:R-:W-:-:S05]  /*14b0*/  SEL R6, R21, R4, !P1 ;  /* 0x0000000415067207 */ /* 0x000fca0004800000 */
[----:B------:R-:W-:Y:S02]  /*14c0*/  IMAD.IADD R4, R3, 0x1, -R6 ;  /* 0x0000000103047824 */ /* 0x000fe400078e0a06 */
[----:B------:R-:W-:Y:S02]  /*14d0*/  IMAD.IADD R3, R6, 0x1, -R3 ;  /* 0x0000000106037824 */ /* 0x000fe400078e0a03 */
[----:B------:R-:W-:Y:S02]  /*14e0*/  IMAD R21, R4, R12, R21 ;  /* 0x0000000c04157224 */ /* 0x000fe400078e0215 */
[----:B------:R-:W-:Y:S02]  /*14f0*/  IMAD R20, R3, R2, R20 ;  /* 0x0000000203147224 */ /* 0x000fe400078e0214 */
.L_x_19:
[----:B------:R-:W-:Y:S05]  /*1500*/  BRA.U !UP1, `(.L_x_20) ;  /* 0x00000001090c7547 */ /* 0x000fea000b800000 */
[----:B------:R-:W-:Y:S01]  /*1510*/  UCGABAR_WAIT ;  /* 0x0000000000007dc7 */ /* 0x000fe20008000000 */
[----:B------:R-:W-:Y:S01]  /*1520*/  CCTL.IVALL ;  /* 0x00000000ff00798f */ /* 0x000fe20002000000 */
[----:B------:R-:W-:Y:S05]  /*1530*/  BRA `(.L_x_21) ;  /* 0x0000000000047947 */ /* 0x000fea0003800000 */
.L_x_20:
[----:B------:R-:W-:Y:S06]  /*1540*/  BAR.SYNC.DEFER_BLOCKING 0x0 ;  /* 0x0000000000007b1d */ /* 0x000fec0000010000 */
.L_x_21:
[----:B------:R-:W-:Y:S05]  /*1550*/  BRA.U UP2, `(.L_x_22) ;  /* 0x0000001102d87547 */ /* 0x000fea000b800000 */
[----:B------:R-:W1:Y:S01]  /*1560*/  LDCU UR15, c[0x0][0x38c] ;  /* 0x00007180ff0f77ac */ /* 0x000e620008000800 */
[----:B------:R-:W2:Y:S01]  /*1570*/  LDC R9, c[0x0][0x370] ;  /* 0x0000dc00ff097b82 */ /* 0x000ea20000000800 */
[C---:B------:R-:W-:Y:S01]  /*1580*/  IMAD.SHL.U32 R17, R11.reuse, 0x40, RZ ;  /* 0x000000400b117824 */ /* 0x040fe200078e00ff */
[----:B------:R-:W-:Y:S01]  /*1590*/  PLOP3.LUT P1, PT, PT, PT, UP5, 0x80, 0x8 ;  /* 0x000000000008781c */ /* 0x000fe20003f2f058 */
[----:B------:R-:W-:Y:S01]  /*15a0*/  UISETP.NE.AND UP1, UPT, UR10, URZ, UPT ;  /* 0x000000ff0a00728c */ /* 0x000fe2000bf25270 */
[----:B------:R-:W-:Y:S01]  /*15b0*/  ISETP.NE.AND P4, PT, R10, RZ, P5 ;  /* 0x000000ff0a00720c */ /* 0x000fe20002f85270 */
[----:B------:R-:W-:Y:S01]  /*15c0*/  IMAD.SHL.U32 R16, R11, 0x80, RZ ;  /* 0x000000800b107824 */ /* 0x000fe200078e00ff */
[----:B------:R-:W-:Y:S01]  /*15d0*/  PLOP3.LUT P1, PT, P1, PT, PT, 0x8, 0x80 ;  /* 0x000000000080781c */ /* 0x000fe20000f2e170 */
[----:B------:R-:W-:Y:S01]  /*15e0*/  IMAD.MOV.U32 R15, RZ, RZ, 0x1 ;  /* 0x00000001ff0f7424 */ /* 0x000fe200078e00ff */
[----:B------:R-:W3:Y:S01]  /*15f0*/  LDC R0, c[0x0][0x374] ;  /* 0x0000dd00ff007b82 */ /* 0x000ee20000000800 */
[----:B------:R-:W-:Y:S01]  /*1600*/  IMAD.MOV.U32 R14, RZ, RZ, RZ ;  /* 0x000000ffff0e7224 */ /* 0x000fe200078e00ff */
[----:B------:R-:W-:Y:S01]  /*1610*/  CS2R R12, SRZ ;  /* 0x00000000000c7805 */ /* 0x000fe2000001ff00 */
[----:B------:R-:W-:Y:S01]  /*1620*/  IMAD.MOV.U32 R10, RZ, RZ, 0x1 ;  /* 0x00000001ff0a7424 */ /* 0x000fe200078e00ff */
[----:B------:R-:W-:Y:S01]  /*1630*/  LOP3.LUT R17, R17, 0x40, RZ, 0xc0, !PT ;  /* 0x0000004011117812 */ /* 0x000fe200078ec0ff */
[----:B------:R-:W4:Y:S01]  /*1640*/  LDCU.64 UR24, c[0x0][0x348] ;  /* 0x00006900ff1877ac */ /* 0x000f220008000a00 */
[----:B-1----:R-:W-:-:S02]  /*1650*/  UIADD3 UR4, UPT, UPT, UR15, 0x3f, URZ ;  /* 0x0000003f0f047890 */ /* 0x002fc4000fffe0ff */
[----:B------:R-:W-:Y:S02]  /*1660*/  USEL UR7, UR7, 0x2, UP1 ;  /* 0x0000000207077887 */ /* 0x000fe40008800000 */
[----:B------:R-:W-:Y:S01]  /*1670*/  USHF.R.S32.HI UR22, URZ, 0x1f, UR4 ;  /* 0x0000001fff167899 */ /* 0x000fe20008011404 */
[----:B------:R-:W-:-:S03]  /*1680*/  UMOV UR13, URZ ;  /* 0x000000ff000d7c82 */ /* 0x000fc60008000000 */
[----:B------:R-:W-:Y:S02]  /*1690*/  ULEA.HI UR22, UR22, UR4, URZ, 0x6 ;  /* 0x0000000416167291 */ /* 0x000fe4000f8f30ff */
[----:B------:R-:W-:Y:S02]  /*16a0*/  UIADD3 UR4, UPT, UPT, UR15, -0x1, URZ ;  /* 0xffffffff0f047890 */ /* 0x000fe4000fffe0ff */
[----:B------:R-:W-:Y:S02]  /*16b0*/  USHF.R.S32.HI UR22, URZ, 0x6, UR22 ;  /* 0x00000006ff167899 */ /* 0x000fe40008011416 */
[----:B------:R-:W-:Y:S02]  /*16c0*/  UISETP.GE.U32.AND UP2, UPT, UR4, -0x7f, UPT ;  /* 0xffffff810400788c */ /* 0x000fe4000bf46070 */
[----:B------:R-:W-:Y:S02]  /*16d0*/  UISETP.LT.U32.AND UP0, UPT, UR22, 0x5, UPT ;  /* 0x000000051600788c */ /* 0x000fe4000bf01070 */
[----:B------:R-:W-:-:S02]  /*16e0*/  UIADD3 UR15, UPT, UPT, UR15, 0x7e, URZ ;  /* 0x0000007e0f0f7890 */ /* 0x000fc4000fffe0ff */
[----:B------:R-:W-:-:S04]  /*16f0*/  USEL UR21, UR22, 0x5, UP0 ;  /* 0x0000000516157887 */ /* 0x000fc80008000000 */
[----:B------:R-:W-:Y:S02]  /*1700*/  UIADD3 UR6, UPT, UPT, UR21, -0x1, URZ ;  /* 0xffffffff15067890 */ /* 0x000fe4000fffe0ff */
[----:B------:R-:W-:Y:S02]  /*1710*/  @UP2 UIADD3 UR6, UPT, UPT, UR21, URZ, URZ ;  /* 0x000000ff15062290 */ /* 0x000fe4000fffe0ff */
[----:B------:R-:W-:Y:S02]  /*1720*/  UIADD3 UR14, UPT, UPT, UR22, -UR21, URZ ;  /* 0x80000015160e7290 */ /* 0x000fe4000fffe0ff */
[----:B------:R-:W-:Y:S02]  /*1730*/  UIADD3 UR5, UPT, UPT, UR6, 0x1, URZ ;  /* 0x0000000106057890 */ /* 0x000fe4000fffe0ff */
[----:B--2-4-:R-:W-:-:S12]  /*1740*/  UIADD3 UR6, UPT, UPT, -UR6, URZ, URZ ;  /* 0x000000ff06067290 */ /* 0x014fd8000fffe1ff */
.L_x_42:
[----:B------:R-:W-:Y:S01]  /*1750*/  UISETP.NE.AND UP0, UPT, UR37, URZ, UPT ;  /* 0x000000ff2500728c */ /* 0x000fe2000bf05270 */
[----:B------:R-:W1:Y:S08]  /*1760*/  S2UR UR37, SR_CgaCtaId ;  /* 0x00000000002579c3 */ /* 0x000e700000008800 */
[----:B------:R-:W-:Y:S05]  /*1770*/  BRA.U UP0, `(.L_x_23) ;  /* 0x0000000100347547 */ /* 0x000fea000b800000 */
[----:B------:R-:W2:Y:S01]  /*1780*/  S2R R2, SR_CgaCtaId ;  /* 0x0000000000027919 */ /* 0x000ea20000008800 */
[----:B------:R-:W-:-:S04]  /*1790*/  MOV R3, 0x400 ;  /* 0x0000040000037802 */ /* 0x000fc80000000f00 */
[----:B--2---:R-:W-:Y:S02]  /*17a0*/  LEA R3, R2, R3, 0x18 ;  /* 0x0000000302037211 */ /* 0x004fe400078ec0ff */
[----:B------:R-:W-:-:S03]  /*17b0*/  SHF.L.U32 R2, R10, 0x1f, RZ ;  /* 0x0000001f0a027819 */ /* 0x000fc600000006ff */
[----:B------:R-:W-:-:S04]  /*17c0*/  IMAD R3, R12, 0x8, R3 ;  /* 0x000000080c037824 */ /* 0x000fc800078e0203 */
[----:B------:R-:W2:Y:S02]  /*17d0*/  SYNCS.PHASECHK.TRANS64.TRYWAIT P0, [R3+URZ+0xf0], R2 ;  /* 0x0000f002030075a7 */ /* 0x000ea400080011ff */
[----:B--2---:R-:W-:Y:S05]  /*17e0*/  @!P0 BRA `(.L_x_24) ;  /* 0x0000007000688947 */ /* 0x004fea0003800000 */
.L_x_125:
[----:B------:R-:W-:Y:S01]  /*17f0*/  VIADD R12, R12, 0x1 ;  /* 0x000000010c0c7836 */ /* 0x000fe20000000000 */
[----:B------:R2:W-:Y:S04]  /*1800*/  SYNCS.ARRIVE.TRANS64.A1T0 RZ, [R3+URZ+0xe0], RZ ;  /* 0x0000e0ff03ff79a7 */ /* 0x0005e800081000ff */
[----:B------:R-:W-:-:S04]  /*1810*/  ISETP.NE.AND P0, PT, R12, 0x2, PT ;  /* 0x000000020c00780c */ /* 0x000fc80003f05270 */
[----:B------:R-:W-:Y:S02]  /*1820*/  SEL R12, R12, RZ, P0 ;  /* 0x000000ff0c0c7207 */ /* 0x000fe40000000000 */
[----:B--2---:R-:W-:-:S04]  /*1830*/  SEL R3, RZ, 0x1, P0 ;  /* 0x00000001ff037807 */ /* 0x004fc80000000000 */
[----:B------:R-:W-:-:S07]  /*1840*/  LOP3.LUT R10, R10, R3, RZ, 0x3c, !PT ;  /* 0x000000030a0a7212 */ /* 0x000fce00078e3cff */
.L_x_23:
[----:B------:R-:W-:Y:S01]  /*1850*/  UMOV UR4, 0x400 ;  /* 0x0000040000047882 */ /* 0x000fe20000000000 */
[----:B------:R-:W-:Y:S01]  /*1860*/  LEA.HI R3, R21, R21, RZ, 0x1 ;  /* 0x0000001515037211 */ /* 0x000fe200078f08ff */
[----:B-1----:R-:W-:Y:S01]  /*1870*/  ULEA UR4, UR37, UR4, 0x18 ;  /* 0x0000000425047291 */ /* 0x002fe2000f8ec0ff */
[----:B------:R-:W-:Y:S01]  /*1880*/  SHF.L.U32 R2, R15, 0x1f, RZ ;  /* 0x0000001f0f027819 */ /* 0x000fe200000006ff */
[----:B------:R-:W-:Y:S01]  /*1890*/  UISETP.GE.U32.AND UP0, UPT, UR15, 0x7f, UPT ;  /* 0x0000007f0f00788c */ /* 0x000fe2000bf06070 */
[----:B------:R-:W-:Y:S01]  /*18a0*/  R2UR UR35, R16 ;  /* 0x00000000102372ca */ /* 0x000fe200000e0000 */
[----:B------:R-:W-:Y:S01]  /*18b0*/  ULEA UR8, UR13, UR4, 0x3 ;  /* 0x000000040d087291 */ /* 0x000fe2000f8e18ff */
[----:B------:R-:W-:Y:S01]  /*18c0*/  IMAD.SHL.U32 R3, R3, 0x80, RZ ;  /* 0x0000008003037824 */ /* 0x000fe200078e00ff */
[----:B------:R-:W-:Y:S01]  /*18d0*/  R2UR UR11, R17 ;  /* 0x00000000110b72ca */ /* 0x000fe200000e0000 */
[----:B------:R-:W-:-:S03]  /*18e0*/  UMOV UR23, URZ ;  /* 0x000000ff00177c82 */ /* 0x000fc60008000000 */
[----:B------:R-:W-:-:S03]  /*18f0*/  LOP3.LUT R3, R3, 0xffffff00, RZ, 0xc0, !PT ;  /* 0xffffff0003037812 */ /* 0x000fc600078ec0ff */
[----:B------:R1:W2:Y:S01]  /*1900*/  SYNCS.PHASECHK.TRANS64.TRYWAIT P0, [UR8+0x28], R2 ;  /* 0x00002802ff0075a7 */ /* 0x0002a20008001108 */
[----:B------:R-:W-:Y:S02]  /*1910*/  R2UR UR9, R3 ;  /* 0x00000000030972ca */ /* 0x000fe400000e0000 */
[----:B------:R-:W-:-:S11]  /*1920*/  R2UR UR8, R20 ;  /* 0x00000000140872ca */ /* 0x000fd600000e0000 */
[----:B------:R-:W-:Y:S02]  /*1930*/  ULOP3.LUT UR35, UR9, 0x80, UR35, 0xf8, !UPT ;  /* 0x0000008009237892 */ /* 0x000fe4000f8ef823 */
[----:B------:R-:W-:Y:S01]  /*1940*/  ULEA UR11, UR8, UR11, 0x7 ;  /* 0x0000000b080b7291 */ /* 0x000fe2000f8e38ff */
[----:B------:R-:W-:Y:S11]  /*1950*/  BRA.U !UP0, `(.L_x_25) ;  /* 0x0000000108c07547 */ /* 0x000ff6000b800000 */
[----:B------:R-:W-:Y:S01]  /*1960*/  UMOV UR16, UR6 ;  /* 0x0000000600107c82 */ /* 0x000fe20008000000 */
[----:B------:R-:W-:Y:S01]  /*1970*/  UMOV UR17, UR13 ;  /* 0x0000000d00117c82 */ /* 0x000fe20008000000 */
[----:B------:R-:W-:-:S05]  /*1980*/  UMOV UR34, URZ ;  /* 0x000000ff00227c82 */ /* 0x000fca0008000000 */
.L_x_31:
[----:B------:R-:W-:Y:S01]  /*1990*/  ULEA UR33, UR17, UR4, 0x3 ;  /* 0x0000000411217291 */ /* 0x000fe2000f8e18ff */
[----:B------:R-:W-:Y:S01]  /*19a0*/  @P5 MOV R3, 0x6000 ;  /* 0x0000600000035802 */ /* 0x000fe20000000f00 */
[----:B-12-4-:R-:W-:Y:S10]  /*19b0*/  @P0 BRA `(.L_x_26) ;  /* 0x00000000000c0947 */ /* 0x016ff40003800000 */
[----:B------:R-:W-:-:S04]  /*19c0*/  SHF.L.U32 R5, R15, 0x1f, RZ ;  /* 0x0000001f0f057819 */ /* 0x000fc800000006ff */
[----:B------:R-:W2:Y:S02]  /*19d0*/  SYNCS.PHASECHK.TRANS64.TRYWAIT P0, [UR33+0x28], R5 ;  /* 0x00002805ff0075a7 */ /* 0x000ea40008001121 */
[----:B--2---:R-:W-:Y:S05]  /*19e0*/  @!P0 BRA `(.L_x_27) ;  /* 0x0000006c00fc8947 */ /* 0x004fea0003800000 */
.L_x_26:
[----:B------:R2:W-:Y:S01]  /*19f0*/  @P5 SYNCS.ARRIVE.TRANS64 RZ, [UR33], R3 ;  /* 0x00000003ffff59a7 */ /* 0x0005e20008000021 */
[----:B------:R-:W-:Y:S02]  /*1a00*/  ULOP3.LUT UR8, UR7, 0x2, URZ, 0xfc, !UPT ;  /* 0x0000000207087892 */ /* 0x000fe4000f8efcff */
[----:B------:R-:W-:Y:S02]  /*1a10*/  UIADD3 UR16, UPT, UPT, UR16, 0x1, URZ ;  /* 0x0000000110107890 */ /* 0x000fe4000fffe0ff */
[----:B------:R-:W-:Y:S02]  /*1a20*/  UISETP.NE.AND UP0, UPT, UR8, 0x2, UPT ;  /* 0x000000020800788c */ /* 0x000fe4000bf05270 */
[----:B------:R-:W-:-:S07]  /*1a30*/  UISETP.NE.AND UP2, UPT, UR16, 0x1, UPT ;  /* 0x000000011000788c */ /* 0x000fce000bf45270 */
[----:B------:R-:W-:Y:S05]  /*1a40*/  BRA.U UP0, `(.L_x_28) ;  /* 0x0000000100047547 */ /* 0x000fea000b800000 */
[----:B------:R-:W-:Y:S05]  /*1a50*/  BPT.TRAP 0x1 ;  /* 0x000000040000795c */ /* 0x000fea0000300000 */
.L_x_28:
[----:B------:R-:W-:Y:S04]  /*1a60*/  BSSY.RECONVERGENT B0, `(.L_x_29) ;  /* 0x0000003000007945 */ /* 0x000fe80003800200 */
[----:B------:R-:W-:Y:S05]  /*1a70*/  @!P4 BRA `(.L_x_30) ;  /* 0x000000000004c947 */ /* 0x000fea0003800000 */
[----:B------:R-:W-:Y:S05]  /*1a80*/  BPT.TRAP 0x1 ;  /* 0x000000040000795c */ /* 0x000fea0000300000 */
.L_x_30:
[----:B------:R-:W-:Y:S05]  /*1a90*/  BSYNC.RECONVERGENT B0 ;  /* 0x0000000000007941 */ /* 0x000fea0003800200 */
.L_x_29:
[----:B------:R-:W-:Y:S02]  /*1aa0*/  UIADD3 UR13, UPT, UPT, UR17, 0x1, URZ ;  /* 0x00000001110d7890 */ /* 0x000fe4000fffe0ff */
[----:B------:R-:W-:Y:S02]  /*1ab0*/  ULEA UR32, UR17, UR4, 0xd ;  /* 0x0000000411207291 */ /* 0x000fe4000f8e68ff */
[----:B------:R-:W-:Y:S02]  /*1ac0*/  UISETP.NE.AND UP0, UPT, UR13, 0x5, UPT ;  /* 0x000000050d00788c */ /* 0x000fe4000bf05270 */
[----:B------:R-:W-:Y:S02]  /*1ad0*/  UIADD3 UR28, UP1, UPT, UR24, 0x80, URZ ;  /* 0x00000080181c7890 */ /* 0x000fe4000ff3e0ff */
[----:B------:R-:W-:Y:S02]  /*1ae0*/  USEL UR9, URZ, 0x1, UP0 ;  /* 0x00000001ff097887 */ /* 0x000fe40008000000 */
[----:B------:R-:W-:-:S02]  /*1af0*/  USEL UR13, UR13, URZ, UP0 ;  /* 0x000000ff0d0d7287 */ /* 0x000fc40008000000 */
[----:B------:R-:W-:Y:S02]  /*1b00*/  UIADD3 UR26, UP0, UPT, UR24, 0x180, URZ ;  /* 0x00000180181a7890 */ /* 0x000fe4000ff1e0ff */
[----:B------:R-:W-:Y:S01]  /*1b10*/  ULEA UR8, UR13, UR4, 0x3 ;  /* 0x000000040d087291 */ /* 0x000fe2000f8e18ff */
[----:B------:R-:W-:Y:S01]  /*1b20*/  LOP3.LUT R15, R15, UR9, RZ, 0x3c, !PT ;  /* 0x000000090f0f7c12 */ /* 0x000fe2000f8e3cff */
[----:B------:R-:W-:Y:S02]  /*1b30*/  ULOP3.LUT UR33, UR33, 0xfefffff8, URZ, 0xc0, !UPT ;  /* 0xfefffff821217892 */ /* 0x000fe4000f8ec0ff */
[----:B------:R-:W-:Y:S01]  /*1b40*/  UIADD3.X UR29, UPT, UPT, URZ, UR25, URZ, UP1, !UPT ;  /* 0x00000019ff1d7290 */ /* 0x000fe20008ffe4ff */
[----:B-1----:R-:W-:Y:S01]  /*1b50*/  SHF.L.U32 R2, R15, 0x1f, RZ ;  /* 0x0000001f0f027819 */ /* 0x002fe200000006ff */
[----:B------:R-:W-:Y:S02]  /*1b60*/  UIADD3 UR32, UPT, UPT, UR32, 0x8400, URZ ;  /* 0x0000840020207890 */ /* 0x000fe4000fffe0ff */
[----:B------:R-:W-:Y:S01]  /*1b70*/  UIADD3.X UR27, UPT, UPT, URZ, UR25, URZ, UP0, !UPT ;  /* 0x00000019ff1b7290 */ /* 0x000fe200087fe4ff */
[----:B------:R4:W1:Y:S01]  /*1b80*/  SYNCS.PHASECHK.TRANS64.TRYWAIT P0, [UR8+0x28], R2 ;  /* 0x00002802ff0075a7 */ /* 0x0008620008001108 */
[----:B------:R-:W-:Y:S01]  /*1b90*/  ULEA UR8, UR17, UR4, 0xc ;  /* 0x0000000411087291 */ /* 0x000fe2000f8e60ff */
[----:B------:R-:W-:Y:S01]  /*1ba0*/  UMOV UR18, 0x0 ;  /* 0x0000000000127882 */ /* 0x000fe20000000000 */
[----:B------:R-:W-:-:S02]  /*1bb0*/  UMOV UR19, 0x10000000 ;  /* 0x1000000000137882 */ /* 0x000fc40000000000 */
[----:B------:R-:W-:Y:S01]  /*1bc0*/  UIADD3 UR8, UPT, UPT, UR8, 0x12400, URZ ;  /* 0x0001240008087890 */ /* 0x000fe2000fffe0ff */
[----:B------:R2:W-:Y:S01]  /*1bd0*/  UTMALDG.3D.2CTA [UR32], [UR28], desc[UR18] ;  /* 0x000012201c0075b4 */ /* 0x0005e20008211000 */
[----:B------:R-:W-:Y:S01]  /*1be0*/  UMOV UR10, UR34 ;  /* 0x00000022000a7c82 */ /* 0x000fe20008000000 */
[----:B------:R-:W-:Y:S01]  /*1bf0*/  UMOV UR12, UR36 ;  /* 0x00000024000c7c82 */ /* 0x000fe20008000000 */
[----:B------:R-:W-:Y:S01]  /*1c00*/  UMOV UR9, UR33 ;  /* 0x0000002100097c82 */ /* 0x000fe20008000000 */
[----:B------:R-:W-:Y:S01]  /*1c10*/  UMOV UR23, UR5 ;  /* 0x0000000500177c82 */ /* 0x000fe20008000000 */
[----:B------:R-:W-:-:S03]  /*1c20*/  UMOV UR17, UR13 ;  /* 0x0000000d00117c82 */ /* 0x000fc60008000000 */
[----:B------:R4:W-:Y:S01]  /*1c30*/  UTMALDG.3D.2CTA [UR8], [UR26], desc[UR18] ;  /* 0x000012081a0075b4 */ /* 0x0009e20008211000 */
[----:B--2---:R-:W-:Y:S01]  /*1c40*/  UIADD3 UR34, UPT, UPT, UR34, 0x40, URZ ;  /* 0x0000004022227890 */ /* 0x004fe2000fffe0ff */
[----:B------:R-:W-:Y:S11]  /*1c50*/  BRA.U UP2, `(.L_x_31) ;  /* 0xfffffffd024c7547 */ /* 0x000ff6000b83ffff */
.L_x_25:
[----:B----4-:R-:W-:Y:S01]  /*1c60*/  ULEA UR8, UR13, UR4, 0x3 ;  /* 0x000000040d087291 */ /* 0x010fe2000f8e18ff */
[----:B-1----:R-:W-:Y:S01]  /*1c70*/  SHF.L.U32 R2, R15, 0x1f, RZ ;  /* 0x0000001f0f027819 */ /* 0x002fe200000006ff */
[----:B------:R-:W-:Y:S01]  /*1c80*/  @!P1 SYNCS.ARRIVE.TRANS64.A1T0 RZ, [UR4+0x78], RZ ;  /* 0x000078ffffff99a7 */ /* 0x000fe20008100004 */
[----:B------:R-:W-:-:S06]  /*1c90*/  UISETP.GT.AND UP0, UPT, UR22, UR21, UPT ;  /* 0x000000151600728c */ /* 0x000fcc000bf04270 */
[----:B--2---:R1:W2:Y:S03]  /*1ca0*/  SYNCS.PHASECHK.TRANS64.TRYWAIT P0, [UR8+0x28], R2 ;  /* 0x00002802ff0075a7 */ /* 0x0042a60008001108 */
[----:B------:R-:W-:Y:S05]  /*1cb0*/  BRA.U !UP0, `(.L_x_32) ;  /* 0x0000000108c07547 */ /* 0x000fea000b800000 */
[----:B------:R-:W-:Y:S01]  /*1cc0*/  UIADD3 UR26, UPT, UPT, UR14, UR23, URZ ;  /* 0x000000170e1a7290 */ /* 0x000fe2000fffe0ff */
[----:B------:R-:W-:-:S11]  /*1cd0*/  UMOV UR27, UR13 ;  /* 0x0000000d001b7c82 */ /* 0x000fd60008000000 */
.L_x_38:
[----:B------:R-:W-:Y:S01]  /*1ce0*/  ULEA UR17, UR27, UR4, 0x3 ;  /* 0x000000041b117291 */ /* 0x000fe2000f8e18ff */
[----:B--2---:R-:W-:Y:S01]  /*1cf0*/  @P5 MOV R3, 0x6000 ;  /* 0x0000600000035802 */ /* 0x004fe20000000f00 */
[----:B-12---:R-:W-:Y:S10]  /*1d00*/  @P0 BRA `(.L_x_33) ;  /* 0x00000000000c0947 */ /* 0x006ff40003800000 */
[----:B------:R-:W-:-:S04]  /*1d10*/  SHF.L.U32 R5, R15, 0x1f, RZ ;  /* 0x0000001f0f057819 */ /* 0x000fc800000006ff */
[----:B------:R-:W2:Y:S02]  /*1d20*/  SYNCS.PHASECHK.TRANS64.TRYWAIT P0, [UR17+0x28], R5 ;  /* 0x00002805ff0075a7 */ /* 0x000ea40008001111 */
[----:B--2---:R-:W-:Y:S05]  /*1d30*/  @!P0 BRA `(.L_x_34) ;  /* 0x0000006c00408947 */ /* 0x004fea0003800000 */
.L_x_33:
[----:B------:R2:W-:Y:S01]  /*1d40*/  @P5 SYNCS.ARRIVE.TRANS64 RZ, [UR17], R3 ;  /* 0x00000003ffff59a7 */ /* 0x0005e20008000011 */
[----:B------:R-:W-:-:S04]  /*1d50*/  ULOP3.LUT UR8, UR7, 0x2, URZ, 0xfc, !UPT ;  /* 0x0000000207087892 */ /* 0x000fc8000f8efcff */
[----:B------:R-:W-:-:S09]  /*1d60*/  UISETP.NE.AND UP0, UPT, UR8, 0x2, UPT ;  /* 0x000000020800788c */ /* 0x000fd2000bf05270 */
[----:B------:R-:W-:Y:S05]  /*1d70*/  BRA.U UP0, `(.L_x_35) ;  /* 0x0000000100047547 */ /* 0x000fea000b800000 */
[----:B------:R-:W-:Y:S05]  /*1d80*/  BPT.TRAP 0x1 ;  /* 0x000000040000795c */ /* 0x000fea0000300000 */
.L_x_35:
[----:B------:R-:W-:Y:S04]  /*1d90*/  BSSY.RECONVERGENT B0, `(.L_x_36) ;  /* 0x0000003000007945 */ /* 0x000fe80003800200 */
[----:B------:R-:W-:Y:S05]  /*1da0*/  @!P4 BRA `(.L_x_37) ;  /* 0x000000000004c947 */ /* 0x000fea0003800000 */
[----:B------:R-:W-:Y:S05]  /*1db0*/  BPT.TRAP 0x1 ;  /* 0x000000040000795c */ /* 0x000fea0000300000 */
.L_x_37:
[----:B------:R-:W-:Y:S05]  /*1dc0*/  BSYNC.RECONVERGENT B0 ;  /* 0x0000000000007941 */ /* 0x000fea0003800200 */
.L_x_36:
        /* <DEDUP_REMOVED lines=9> */
[----:B------:R-:W-:Y:S02]  /*1e60*/  USHF.L.U32 UR18, UR23, 0x6, URZ ;  /* 0x0000000617127899 */ /* 0x000fe400080006ff */
[----:B------:R-:W-:Y:S01]  /*1e70*/  ULOP3.LUT UR17, UR17, 0xfefffff8, URZ, 0xc0, !UPT ;  /* 0xfefffff811117892 */ /* 0x000fe2000f8ec0ff */
[----:B-1----:R-:W-:Y:S01]  /*1e80*/  SHF.L.U32 R2, R15, 0x1f, RZ ;  /* 0x0000001f0f027819 */ /* 0x002fe200000006ff */
[----:B------:R-:W-:Y:S02]  /*1e90*/  UIADD3 UR16, UPT, UPT, UR16, 0x8400, URZ ;  /* 0x0000840010107890 */ /* 0x000fe4000fffe0ff */
[----:B------:R-:W-:Y:S01]  /*1ea0*/  UIADD3.X UR33, UPT, UPT, URZ, UR25, URZ, UP1, !UPT ;  /* 0x00000019ff217290 */ /* 0x000fe20008ffe4ff */
[----:B------:R4:W1:Y:S01]  /*1eb0*/  SYNCS.PHASECHK.TRANS64.TRYWAIT P0, [UR8+0x28], R2 ;  /* 0x00002802ff0075a7 */ /* 0x0008620008001108 */
[----:B------:R-:W-:-:S02]  /*1ec0*/  ULEA UR8, UR27, UR4, 0xc ;  /* 0x000000041b087291 */ /* 0x000fc4000f8e60ff */
[----:B------:R-:W-:Y:S02]  /*1ed0*/  UIADD3.X UR31, UPT, UPT, URZ, UR25, URZ, UP0, !UPT ;  /* 0x00000019ff1f7290 */ /* 0x000fe400087fe4ff */
[----:B------:R-:W-:Y:S01]  /*1ee0*/  UIADD3 UR8, UPT, UPT, UR8, 0x12400, URZ ;  /* 0x0001240008087890 */ /* 0x000fe2000fffe0ff */
[----:B------:R-:W-:Y:S01]  /*1ef0*/  UMOV UR28, 0x0 ;  /* 0x00000000001c7882 */ /* 0x000fe20000000000 */
[----:B------:R-:W-:Y:S01]  /*1f00*/  UMOV UR29, 0x10000000 ;  /* 0x10000000001d7882 */ /* 0x000fe20000000000 */
[----:B------:R-:W-:Y:S01]  /*1f10*/  UMOV UR19, UR35 ;  /* 0x0000002300137c82 */ /* 0x000fe20008000000 */
[----:B------:R-:W-:Y:S01]  /*1f20*/  UMOV UR20, UR36 ;  /* 0x0000002400147c82 */ /* 0x000fe20008000000 */
[----:B------:R-:W-:Y:S01]  /*1f30*/  UMOV UR12, UR36 ;  /* 0x00000024000c7c82 */ /* 0x000fe20008000000 */
[----:B------:R-:W-:Y:S01]  /*1f40*/  UMOV UR9, UR17 ;  /* 0x0000001100097c82 */ /* 0x000fe20008000000 */
[----:B------:R-:W-:Y:S01]  /*1f50*/  UMOV UR10, UR18 ;  /* 0x00000012000a7c82 */ /* 0x000fe20008000000 */
[----:B------:R4:W-:Y:S01]  /*1f60*/  UTMALDG.3D.2CTA [UR16], [UR32], desc[UR28] ;  /* 0x00001c10200075b4 */ /* 0x0009e20008211000 */
[----:B------:R-:W-:Y:S01]  /*1f70*/  UIADD3 UR23, UPT, UPT, UR23, 0x1, URZ ;  /* 0x0000000117177890 */ /* 0x000fe2000fffe0ff */
[----:B------:R-:W-:-:S03]  /*1f80*/  UMOV UR27, UR13 ;  /* 0x0000000d001b7c82 */ /* 0x000fc60008000000 */
[----:B------:R-:W-:Y:S01]  /*1f90*/  UISETP.NE.AND UP0, UPT, UR23, UR26, UPT ;  /* 0x0000001a1700728c */ /* 0x000fe2000bf05270 */
[----:B------:R4:W-:Y:S08]  /*1fa0*/  UTMALDG.3D.2CTA [UR8], [UR30], desc[UR28] ;  /* 0x00001c081e0075b4 */ /* 0x0009f00008211000 */
[----:B----4-:R-:W-:Y:S05]  /*1fb0*/  BRA.U UP0, `(.L_x_38) ;  /* 0xfffffffd00487547 */ /* 0x010fea000b83ffff */
.L_x_32:
[C---:B-1----:R-:W-:Y:S01]  /*1fc0*/  LEA R2, R14.reuse, UR4, 0x3 ;  /* 0x000000040e027c11 */ /* 0x042fe2000f8e18ff */
[----:B------:R-:W-:Y:S01]  /*1fd0*/  NOP ;  /* 0x0000000000007918 */ /* 0x000fe20000000000 */
[----:B--2---:R-:W-:Y:S02]  /*1fe0*/  SHF.L.U32 R3, R13, 0x1f, RZ ;  /* 0x0000001f0d037819 */ /* 0x004fe400000006ff */
[----:B------:R-:W-:Y:S02]  /*1ff0*/  LEA R4, R14, UR4, 0x4 ;  /* 0x000000040e047c11 */ /* 0x000fe4000f8e20ff */
[----:B------:R-:W1:Y:S02]  /*2000*/  SYNCS.PHASECHK.TRANS64.TRYWAIT P0, [R2+URZ+0x80], R3 ;  /* 0x00008003020075a7 */ /* 0x000e6400080011ff */
[----:B-1----:R-:W-:Y:S05]  /*2010*/  @!P0 BRA `(.L_x_39) ;  /* 0x0000006800a08947 */ /* 0x002fea0003800000 */
.L_x_128:
[----:B------:R-:W2:Y:S01]  /*2020*/  LDS.128 R4, [R4+0x110] ;  /* 0x0001100004047984 */ /* 0x000ea20000000c00 */
[----:B------:R-:W-:Y:S01]  /*2030*/  ISETP.GE.AND P0, PT, R72, 0x1, PT ;  /* 0x000000014800780c */ /* 0x000fe20003f06270 */
[----:B-1----:R-:W-:Y:S01]  /*2040*/  VIADD R2, R2, 0x90 ;  /* 0x0000009002027836 */ /* 0x002fe20000000000 */
[----:B------:R-:W-:Y:S01]  /*2050*/  @!PT LDS RZ, [RZ] ;  /* 0x00000000fffff984 */ /* 0x000fe20000000800 */
[----:B------:R-:W-:Y:S01]  /*2060*/  @!PT LDS RZ, [RZ] ;  /* 0x00000000fffff984 */ /* 0x000fe20000000800 */
[----:B------:R-:W-:Y:S01]  /*2070*/  @!PT LDS RZ, [RZ] ;  /* 0x00000000fffff984 */ /* 0x000fe20000000800 */
[----:B------:R-:W-:Y:S01]  /*2080*/  @!PT LDS RZ, [RZ] ;  /* 0x00000000fffff984 */ /* 0x000fe20000000800 */
[----:B------:R1:W-:Y:S06]  /*2090*/  MEMBAR.ALL.CTA ;  /* 0x0000000000007992 */ /* 0x0003ec0000008000 */
[----:B-1----:R-:W1:Y:S01]  /*20a0*/  FENCE.VIEW.ASYNC.S ;  /* 0x00000000000073c6 */ /* 0x002e620000000000 */
[----:B------:R-:W-:-:S04]  /*20b0*/  PRMT R2, RZ, 0x654, R2 ;  /* 0x00000654ff027816 */ /* 0x000fc80000000002 */
[----:B-1----:R1:W-:Y:S01]  /*20c0*/  SYNCS.ARRIVE.TRANS64.RED.A1T0 RZ, [R2+URZ], RZ ;  /* 0x000000ff02ff79a7 */ /* 0x0023e200081004ff */
[----:B--2---:R-:W-:-:S13]  /*20d0*/  LOP3.LUT P2, RZ, R6, 0x1, RZ, 0xc0, !PT ;  /* 0x0000000106ff7812 */ /* 0x004fda000784c0ff */
[----:B------:R-:W-:Y:S01]  /*20e0*/  @P2 SHF.R.U32.HI R3, RZ, 0x10, R5 ;  /* 0x00000010ff032819 */ /* 0x000fe20000011605 */
[----:B------:R-:W-:Y:S01]  /*20f0*/  VOTEU.ANY UP0, P2 ;  /* 0x0000000000ff7886 */ /* 0x000fe20001000100 */
[----:B------:R-:W-:Y:S02]  /*2100*/  @P2 MOV R11, R4 ;  /* 0x00000004000b2202 */ /* 0x000fe40000000f00 */
[----:B------:R-:W-:Y:S02]  /*2110*/  @P2 R2UR.BROADCAST UR8, R3 ;  /* 0x00000000030822ca */ /* 0x000fe400008e0000 */
[----:B------:R-:W-:-:S11]  /*2120*/  @P2 LOP3.LUT R8, R5, 0xffff, RZ, 0xc0, !PT ;  /* 0x0000ffff05082812 */ /* 0x000fd600078ec0ff */
[----:B------:R-:W-:Y:S01]  /*2130*/  @UP0 UMOV UR36, UR8 ;  /* 0x0000000800240c82 */ /* 0x000fe20008000000 */
[----:B-1----:R-:W-:Y:S05]  /*2140*/  @!P0 BRA `(.L_x_40) ;  /* 0x0000000000b88947 */ /* 0x002fea0003800000 */
[----:B------:R-:W3:Y:S01]  /*2150*/  LDC.64 R4, c[0x0][0xb18] ;  /* 0x0002c600ff047b82 */ /* 0x000ee20000000a00 */
[----:B------:R-:W-:-:S07]  /*2160*/  ISETP.NE.AND P3, PT, R72, 0x1, PT ;  /* 0x000000014800780c */ /* 0x000fce0003f65270 */
[----:B------:R-:W1:Y:S08]  /*2170*/  LDC.64 R6, c[0x0][0xb10] ;  /* 0x0002c400ff067b82 */ /* 0x000e700000000a00 */
[----:B------:R-:W2:Y:S08]  /*2180*/  LDC R18, c[0x0][0xb20] ;  /* 0x0002c800ff127b82 */ /* 0x000eb00000000800 */
[----:B------:R-:W4:Y:S01]  /*2190*/  LDC R20, c[0x0][0xb0c] ;  /* 0x0002c300ff147b82 */ /* 0x000f220000000800 */
[----:B---3--:R-:W-:Y:S01]  /*21a0*/  IMAD.HI.U32 R19, R0, R5, RZ ;  /* 0x0000000500137227 */ /* 0x008fe200078e00ff */
[----:B------:R-:W-:-:S03]  /*21b0*/  ISETP.NE.AND P0, PT, R4, 0x1, PT ;  /* 0x000000010400780c */ /* 0x000fc60003f05270 */
[----:B------:R-:W-:-:S03]  /*21c0*/  IMAD.HI.U32 R5, R8, R5, RZ ;  /* 0x0000000508057227 */ /* 0x000fc600078e00ff */
[----:B------:R-:W3:Y:S01]  /*21d0*/  LDC.64 R2, c[0x0][0xb28] ;  /* 0x0002ca00ff027b82 */ /* 0x000ee20000000a00 */
[----:B-1----:R-:W-:-:S04]  /*21e0*/  IMAD.HI.U32 R22, R9, R6, RZ ;  /* 0x0000000609167227 */ /* 0x002fc800078e00ff */
[----:B------:R-:W-:Y:S01]  /*21f0*/  IMAD.HI.U32 R24, R11, R6, RZ ;  /* 0x000000060b187227 */ /* 0x000fe200078e00ff */
[----:B------:R-:W-:Y:S02]  /*2200*/  SHF.R.U32.HI R22, RZ, R7, R22 ;  /* 0x00000007ff167219 */ /* 0x000fe40000011616 */
[-C--:B--2---:R-:W-:Y:S02]  /*2210*/  SHF.R.U32.HI R19, RZ, R18.reuse, R19 ;  /* 0x00000012ff137219 */ /* 0x084fe40000011613 */
[----:B------:R-:W-:Y:S02]  /*2220*/  SHF.R.U32.HI R5, RZ, R18, R5 ;  /* 0x00000012ff057219 */ /* 0x000fe40000011605 */
[----:B------:R-:W-:Y:S02]  /*2230*/  SEL R19, R0, R19, !P0 ;  /* 0x0000001300137207 */ /* 0x000fe40004000000 */
[----:B------:R-:W-:Y:S02]  /*2240*/  SHF.R.U32.HI R24, RZ, R7, R24 ;  /* 0x00000007ff187219 */ /* 0x000fe40000011618 */
[----:B----4-:R-:W-:-:S02]  /*2250*/  ISETP.NE.AND P1, PT, R20, 0x1, PT ;  /* 0x000000011400780c */ /* 0x010fc40003f25270 */
[----:B------:R-:W-:Y:S02]  /*2260*/  SEL R5, R8, R5, !P0 ;  /* 0x0000000508057207 */ /* 0x000fe40004000000 */
[----:B------:R-:W-:Y:S02]  /*2270*/  SEL R21, R9, R22, !P1 ;  /* 0x0000001609157207 */ /* 0x000fe40004800000 */
[----:B------:R-:W-:Y:S01]  /*2280*/  SEL R7, R11, R24, !P1 ;  /* 0x000000180b077207 */ /* 0x000fe20004800000 */
[----:B---3--:R-:W-:-:S04]  /*2290*/  IMAD.HI.U32 R22, R19, R2, RZ ;  /* 0x0000000213167227 */ /* 0x008fc800078e00ff */
[----:B------:R-:W-:Y:S01]  /*22a0*/  IMAD.HI.U32 R6, R21, R2, RZ ;  /* 0x0000000215067227 */ /* 0x000fe200078e00ff */
[----:B------:R-:W-:-:S04]  /*22b0*/  @P3 SHF.R.U32.HI R19, RZ, R3, R22 ;  /* 0x00000003ff133219 */ /* 0x000fc80000011616 */
[----:B------:R-:W-:Y:S01]  /*22c0*/  @P3 SHF.R.U32.HI R21, RZ, R3, R6 ;  /* 0x00000003ff153219 */ /* 0x000fe20000011606 */
[----:B------:R-:W-:-:S04]  /*22d0*/  IMAD R19, R72, R19, RZ ;  /* 0x0000001348137224 */ /* 0x000fc800078e02ff */
[----:B------:R-:W-:Y:S01]  /*22e0*/  IMAD R6, R72, R21, RZ ;  /* 0x0000001548067224 */ /* 0x000fe200078e02ff */
[C---:B------:R-:W-:Y:S02]  /*22f0*/  ISETP.GE.AND P0, PT, R5.reuse, R19, PT ;  /* 0x000000130500720c */ /* 0x040fe40003f06270 */
[----:B------:R-:W-:Y:S02]  /*2300*/  IADD3 R19, PT, PT, -R5, RZ, RZ ;  /* 0x000000ff05137210 */ /* 0x000fe40007ffe1ff */
[----:B------:R-:W-:Y:S01]  /*2310*/  ISETP.GE.OR P0, PT, R7, R6, P0 ;  /* 0x000000060700720c */ /* 0x000fe20000706670 */
[----:B------:R-:W-:-:S04]  /*2320*/  IMAD.HI.U32 R6, R5, R2, RZ ;  /* 0x0000000205067227 */ /* 0x000fc800078e00ff */
[----:B------:R-:W-:Y:S01]  /*2330*/  IMAD R8, R4, R19, R8 ;  /* 0x0000001304087224 */ /* 0x000fe200078e0208 */
[----:B------:R-:W-:-:S04]  /*2340*/  SHF.R.U32.HI R6, RZ, R3, R6 ;  /* 0x00000003ff067219 */ /* 0x000fc80000011606 */
[----:B------:R-:W-:-:S03]  /*2350*/  SEL R6, R5, R6, !P3 ;  /* 0x0000000605067207 */ /* 0x000fc60005800000 */
[----:B------:R-:W-:-:S04]  /*2360*/  @!P0 IMAD.HI.U32 R18, R7, R2, RZ ;  /* 0x0000000207128227 */ /* 0x000fc800078e00ff */
[----:B------:R-:W-:Y:S01]  /*2370*/  IMAD.MOV R2, RZ, RZ, -R6 ;  /* 0x000000ffff027224 */ /* 0x000fe200078e0a06 */
[----:B------:R-:W-:-:S03]  /*2380*/  @!P0 SHF.R.U32.HI R18, RZ, R3, R18 ;  /* 0x00000003ff128219 */ /* 0x000fc60000011612 */
[----:B------:R-:W-:Y:S01]  /*2390*/  IMAD R2, R72, R2, R5 ;  /* 0x0000000248027224 */ /* 0x000fe200078e0205 */
        /* <DEDUP_REMOVED lines=9> */
.L_x_40:
[----:B------:R-:W1:Y:S02]  /*2430*/  LDCU UR8, c[0x0][0xb30] ;  /* 0x00016600ff0877ac */ /* 0x000e640008000800 */
[----:B-1----:R-:W-:-:S09]  /*2440*/  UISETP.NE.AND UP0, UPT, UR8, 0x1, UPT ;  /* 0x000000010800788c */ /* 0x002fd2000bf05270 */
[----:B------:R-:W-:Y:S05]  /*2450*/  BRA.U UP0, `(.L_x_41) ;  /* 0x0000000100407547 */ /* 0x000fea000b800000 */
[----:B------:R-:W1:Y:S08]  /*2460*/  LDC.64 R4, c[0x0][0xb10] ;  /* 0x0002c400ff047b82 */ /* 0x000e700000000a00 */
[----:B------:R-:W2:Y:S08]  /*2470*/  LDC.64 R2, c[0x0][0xb18] ;  /* 0x0002c600ff027b82 */ /* 0x000eb00000000a00 */
[----:B------:R-:W4:Y:S08]  /*2480*/  LDC R6, c[0x0][0xb20] ;  /* 0x0002c800ff067b82 */ /* 0x000f300000000800 */
[----:B------:R-:W3:Y:S01]  /*2490*/  LDC R18, c[0x0][0xb0c] ;  /* 0x0002c300ff127b82 */ /* 0x000ee20000000800 */
[----:B-1----:R-:W-:-:S05]  /*24a0*/  IMAD.HI.U32 R4, R11, R4, RZ ;  /* 0x000000040b047227 */ /* 0x002fca00078e00ff */
[----:B------:R-:W-:Y:S01]  /*24b0*/  SHF.R.U32.HI R4, RZ, R5, R4 ;  /* 0x00000005ff047219 */ /* 0x000fe20000011604 */
[----:B--2---:R-:W-:Y:S01]  /*24c0*/  IMAD.HI.U32 R3, R8, R3, RZ ;  /* 0x0000000308037227 */ /* 0x004fe200078e00ff */
[----:B------:R-:W-:-:S04]  /*24d0*/  ISETP.NE.AND P0, PT, R2, 0x1, PT ;  /* 0x000000010200780c */ /* 0x000fc80003f05270 */
[----:B----4-:R-:W-:-:S04]  /*24e0*/  SHF.R.U32.HI R3, RZ, R6, R3 ;  /* 0x00000006ff037219 */ /* 0x010fc80000011603 */
[----:B------:R-:W-:Y:S02]  /*24f0*/  SEL R3, R8, R3, !P0 ;  /* 0x0000000308037207 */ /* 0x000fe40004000000 */
[----:B---3--:R-:W-:-:S04]  /*2500*/  ISETP.NE.AND P1, PT, R18, 0x1, PT ;  /* 0x000000011200780c */ /* 0x008fc80003f25270 */
[----:B------:R-:W-:-:S05]  /*2510*/  SEL R4, R11, R4, !P1 ;  /* 0x000000040b047207 */ /* 0x000fca0004800000 */
[----:B------:R-:W-:Y:S02]  /*2520*/  IMAD.IADD R5, R3, 0x1, -R4 ;  /* 0x0000000103057824 */ /* 0x000fe400078e0a04 */
[----:B------:R-:W-:Y:S02]  /*2530*/  IMAD.IADD R3, R4, 0x1, -R3 ;  /* 0x0000000104037824 */ /* 0x000fe400078e0a03 */
[----:B------:R-:W-:Y:S02]  /*2540*/  IMAD R11, R5, R18, R11 ;  /* 0x00000012050b7224 */ /* 0x000fe400078e020b */
[----:B------:R-:W-:-:S07]  /*2550*/  IMAD R8, R3, R2, R8 ;  /* 0x0000000203087224 */ /* 0x000fce00078e0208 */
.L_x_41:
[----:B------:R-:W-:Y:S01]  /*2560*/  VIADD R14, R14, 0x1 ;  /* 0x000000010e0e7836 */ /* 0x000fe20000000000 */
[----:B------:R-:W-:Y:S01]  /*2570*/  PLOP3.LUT P1, PT, PT, PT, PT, 0x80, 0x8 ;  /* 0x000000000008781c */ /* 0x000fe20003f2f070 */
[----:B------:R-:W-:Y:S02]  /*2580*/  IMAD.IADD R21, R11, 0x1, R170 ;  /* 0x000000010b157824 */ /* 0x000fe400078e02aa */
[----:B------:R-:W-:Y:S01]  /*2590*/  IMAD.IADD R20, R8, 0x1, R147 ;  /* 0x0000000108147824 */ /* 0x000fe200078e0293 */
[----:B------:R-:W-:-:S04]  /*25a0*/  ISETP.NE.AND P0, PT, R14, 0x2, PT ;  /* 0x000000020e00780c */ /* 0x000fc80003f05270 */
[----:B------:R-:W-:Y:S02]  /*25b0*/  SEL R2, RZ, 0x1, P0 ;  /* 0x00000001ff027807 */ /* 0x000fe40000000000 */
[----:B------:R-:W-:Y:S02]  /*25c0*/  SEL R14, R14, RZ, P0 ;  /* 0x000000ff0e0e7207 */ /* 0x000fe40000000000 */
[----:B------:R-:W-:Y:S01]  /*25d0*/  LOP3.LUT R13, R13, R2, RZ, 0x3c, !PT ;  /* 0x000000020d0d7212 */ /* 0x000fe200078e3cff */
[----:B------:R-:W-:Y:S06]  /*25e0*/  @P2 BRA `(.L_x_42) ;  /* 0xfffffff000582947 */ /* 0x000fec000383ffff */
[----:B------:R-:W-:Y:S01]  /*25f0*/  UIADD3 UR4, UPT, UPT, UR4, 0x28, URZ ;  /* 0x0000002804047890 */ /* 0x000fe2000fffe0ff */
[----:B------:R-:W-:-:S03]  /*2600*/  SHF.L.U32 R3, R15, 0x1f, RZ ;  /* 0x0000001f0f037819 */ /* 0x000fc600000006ff */
[----:B------:R-:W-:-:S09]  /*2610*/  ULEA UR5, UR13, UR4, 0x3 ;  /* 0x000000040d057291 */ /* 0x000fd2000f8e18ff */
[----:B------:R-:W1:Y:S02]  /*2620*/  SYNCS.PHASECHK.TRANS64.TRYWAIT P0, [UR5], R3 ;  /* 0x00000003ff0075a7 */ /* 0x000e640008001105 */
[----:B-1----:R-:W-:Y:S05]  /*2630*/  @!P0 BRA `(.L_x_43) ;  /* 0x00000064002c8947 */ /* 0x002fea0003800000 */
.L_x_130:
[----:B------:R-:W-:-:S04]  /*2640*/  UIADD3 UR6, UPT, UPT, UR13, 0x1, URZ ;  /* 0x000000010d067890 */ /* 0x000fc8000fffe0ff */
[----:B------:R-:W-:-:S04]  /*2650*/  UISETP.NE.AND UP0, UPT, UR6, 0x5, UPT ;  /* 0x000000050600788c */ /* 0x000fc8000bf05270 */
[----:B------:R-:W-:Y:S02]  /*2660*/  USEL UR7, URZ, 0x1, UP0 ;  /* 0x00000001ff077887 */ /* 0x000fe40008000000 */
[----:B------:R-:W-:-:S04]  /*2670*/  USEL UR6, UR6, URZ, UP0 ;  /* 0x000000ff06067287 */ /* 0x000fc80008000000 */
[----:B------:R-:W-:Y:S01]  /*2680*/  ULEA UR5, UR6, UR4, 0x3 ;  /* 0x0000000406057291 */ /* 0x000fe2000f8e18ff */
[----:B------:R-:W-:-:S04]  /*2690*/  LOP3.LUT R2, R15, UR7, RZ, 0x3c, !PT ;  /* 0x000000070f027c12 */ /* 0x000fc8000f8e3cff */
[----:B-1----:R-:W-:-:S04]  /*26a0*/  SHF.L.U32 R3, R2, 0x1f, RZ ;  /* 0x0000001f02037819 */ /* 0x002fc800000006ff */
[----:B------:R-:W1:Y:S02]  /*26b0*/  SYNCS.PHASECHK.TRANS64.TRYWAIT P0, [UR5], R3 ;  /* 0x00000003ff0075a7 */ /* 0x000e640008001105 */
[----:B-1----:R-:W-:Y:S05]  /*26c0*/  @!P0 BRA `(.L_x_44) ;  /* 0x0000006400208947 */ /* 0x002fea0003800000 */
.L_x_132:
        /* <DEDUP_REMOVED lines=9> */
.L_x_134:
        /* <DEDUP_REMOVED lines=9> */
.L_x_136:
[----:B------:R-:W-:-:S04]  /*27f0*/  UIADD3 UR6, UPT, UPT, UR6, 0x1, URZ ;  /* 0x0000000106067890 */ /* 0x000fc8000fffe0ff */
[----:B------:R-:W-:-:S04]  /*2800*/  UISETP.NE.AND UP0, UPT, UR6, 0x5, UPT ;  /* 0x000000050600788c */ /* 0x000fc8000bf05270 */
[----:B------:R-:W-:Y:S02]  /*2810*/  USEL UR5, URZ, 0x1, UP0 ;  /* 0x00000001ff057887 */ /* 0x000fe40008000000 */
[----:B------:R-:W-:-:S04]  /*2820*/  USEL UR6, UR6, URZ, UP0 ;  /* 0x000000ff06067287 */ /* 0x000fc80008000000 */
[----:B------:R-:W-:Y:S01]  /*2830*/  ULEA UR6, UR6, UR4, 0x3 ;  /* 0x0000000406067291 */ /* 0x000fe2000f8e18ff */
[----:B-1----:R-:W-:-:S04]  /*2840*/  LOP3.LUT R3, R2, UR5, RZ, 0x3c, !PT ;  /* 0x0000000502037c12 */ /* 0x002fc8000f8e3cff */
[----:B------:R-:W-:Y:S01]  /*2850*/  SHF.L.U32 R3, R3, 0x1f, RZ ;  /* 0x0000001f03037819 */ /* 0x000fe200000006ff */
[----:B---3--:R-:W-:-:S07]  /*2860*/  IMAD.U32 R0, RZ, RZ, UR6 ;  /* 0x00000006ff007e24 */ /* 0x008fce000f8e00ff */
.L_x_47:
[----:B-1----:R1:W2:Y:S02]  /*2870*/  SYNCS.PHASECHK.TRANS64.TRYWAIT P0, [R0+URZ], R3 ;  /* 0x00000003000075a7 */ /* 0x0022a400080011ff */
[----:B--2---:R-:W-:Y:S05]  /*2880*/  @!P0 NANOSLEEP.SYNCS 0x989680 ;  /* 0x009896800000895d */ /* 0x004fea0003900000 */
[----:B------:R-:W2:Y:S02]  /*2890*/  @!P0 SYNCS.PHASECHK.TRANS64 P0, [R0+URZ], R3 ;  /* 0x00000003000085a7 */ /* 0x000ea400080010ff */
[----:B--2---:R-:W-:Y:S05]  /*28a0*/  @P0 EXIT ;  /* 0x000000000000094d */ /* 0x004fea0003800000 */
[----:B------:R-:W-:Y:S05]  /*28b0*/  BRA `(.L_x_47) ;  /* 0xfffffffc00ec7947 */ /* 0x000fea000383ffff */
.L_x_22:
[----:B------:R-:W-:-:S04]  /*28c0*/  UISETP.NE.AND UP1, UPT, UR37, URZ, UPT ;  /* 0x000000ff2500728c */ /* 0x000fc8000bf25270 */
[----:B------:R-:W-:-:S09]  /*28d0*/  UISETP.NE.OR UP1, UPT, UR10, 0x1, UP1 ;  /* 0x000000010a00788c */ /* 0x000fd20008f25670 */
[----:B------:R-:W-:Y:S05]  /*28e0*/  BRA.U UP1, `(.L_x_48) ;  /* 0x00000005014c7547 */ /* 0x000fea000b800000 */
[----:B------:R-:W-:Y:S01]  /*28f0*/  HFMA2 R11, -RZ, RZ, 0, 0 ;  /* 0x00000000ff0b7431 */ /* 0x000fe200000001ff */
[----:B------:R-:W-:Y:S01]  /*2900*/  ISETP.GE.U32.AND P2, PT, R10, 0x2, PT ;  /* 0x000000020a00780c */ /* 0x000fe20003f46070 */
[----:B------:R-:W-:Y:S01]  /*2910*/  IMAD.MOV.U32 R12, RZ, RZ, 0x1 ;  /* 0x00000001ff0c7424 */ /* 0x000fe200078e00ff */
[----:B------:R-:W-:Y:S01]  /*2920*/  CS2R R8, SRZ ;  /* 0x0000000000087805 */ /* 0x000fe2000001ff00 */
[----:B------:R-:W-:Y:S01]  /*2930*/  IMAD.MOV.U32 R3, RZ, RZ, RZ ;  /* 0x000000ffff037224 */ /* 0x000fe200078e00ff */
[----:B------:R-:W-:Y:S01]  /*2940*/  UMOV UR4, 0x400 ;  /* 0x0000040000047882 */ /* 0x000fe20000000000 */
[----:B------:R-:W-:Y:S01]  /*2950*/  UMOV UR6, URZ ;  /* 0x000000ff00067c82 */ /* 0x000fe20008000000 */
[----:B------:R-:W-:-:S12]  /*2960*/  ULEA UR37, UR37, UR4, 0x18 ;  /* 0x0000000425257291 */ /* 0x000fd8000f8ec0ff */
.L_x_52:
[----:B------:R-:W-:Y:S02]  /*2970*/  LEA R0, R3, UR37, 0x3 ;  /* 0x0000002503007c11 */ /* 0x000fe4000f8e18ff */
[----:B------:R-:W-:-:S03]  /*2980*/  SHF.L.U32 R5, R8, 0x1f, RZ ;  /* 0x0000001f08057819 */ /* 0x000fc600000006ff */
[----:B------:R-:W-:Y:S01]  /*2990*/  VIADD R4, R0, 0xf0 ;  /* 0x000000f000047836 */ /* 0x000fe20000000000 */
[----:B------:R-:W1:Y:S02]  /*29a0*/  SYNCS.PHASECHK.TRANS64.TRYWAIT P0, [R0+URZ+0xe0], R5 ;  /* 0x0000e005000075a7 */ /* 0x000e6400080011ff */
[----:B-1----:R-:W-:Y:S05]  /*29b0*/  @!P0 BRA `(.L_x_49) ;  /* 0x0000006000ac8947 */ /* 0x002fea0003800000 */
.L_x_137:
[----:B------:R-:W-:Y:S01]  /*29c0*/  ULEA UR5, UR6, UR37, 0x3 ;  /* 0x0000002506057291 */ /* 0x000fe2000f8e18ff */
[----:B------:R-:W-:Y:S01]  /*29d0*/  PRMT R4, RZ, 0x654, R4 ;  /* 0x00000654ff047816 */ /* 0x000fe20000000004 */
[----:B-1----:R-:W-:Y:S01]  /*29e0*/  @!P2 IMAD.MOV.U32 R5, RZ, RZ, 0x10 ;  /* 0x00000010ff05a424 */ /* 0x002fe200078e00ff */
[----:B------:R-:W-:Y:S01]  /*29f0*/  SHF.L.U32 R7, R12, 0x1f, RZ ;  /* 0x0000001f0c077819 */ /* 0x000fe200000006ff */
[----:B------:R-:W-:Y:S01]  /*2a00*/  UIADD3 UR4, UPT, UPT, UR5, 0x80, URZ ;  /* 0x0000008005047890 */ /* 0x000fe2000fffe0ff */
[----:B------:R1:W-:Y:S05]  /*2a10*/  SYNCS.ARRIVE.TRANS64.RED.A1T0 RZ, [R4+URZ], RZ ;  /* 0x000000ff04ff79a7 */ /* 0x0003ea00081004ff */
[----:B------:R-:W-:Y:S01]  /*2a20*/  IMAD.U32 R13, RZ, RZ, UR4 ;  /* 0x00000004ff0d7e24 */ /* 0x000fe2000f8e00ff */
[----:B------:R-:W2:Y:S04]  /*2a30*/  SYNCS.PHASECHK.TRANS64.TRYWAIT P0, [UR5+0x90], R7 ;  /* 0x00009007ff0075a7 */ /* 0x000ea80008001105 */
[----:B------:R-:W-:Y:S01]  /*2a40*/  PRMT R13, R10, 0x654, R13 ;  /* 0x000006540a0d7816 */ /* 0x000fe2000000000d */
[----:B-12---:R-:W-:Y:S06]  /*2a50*/  @!P0 BRA `(.L_x_50) ;  /* 0x0000006000988947 */ /* 0x006fec0003800000 */
.L_x_139:
[----:B------:R-:W-:Y:S01]  /*2a60*/  ULEA UR4, UR6, UR37, 0x4 ;  /* 0x0000002506047291 */ /* 0x000fe2000f8e20ff */
[----:B------:R-:W-:Y:S01]  /*2a70*/  SEL R2, R13, R2, !P2 ;  /* 0x000000020d027207 */ /* 0x000fe20005000000 */
[----:B------:R-:W-:Y:S01]  /*2a80*/  UIADD3 UR5, UPT, UPT, UR5, 0x80, URZ ;  /* 0x0000008005057890 */ /* 0x000fe2000fffe0ff */
[----:B-1----:R-:W-:Y:S01]  /*2a90*/  LEA R0, R11, UR37, 0x3 ;  /* 0x000000250b007c11 */ /* 0x002fe2000f8e18ff */
[----:B------:R-:W-:Y:S01]  /*2aa0*/  UIADD3 UR4, UPT, UPT, UR4, 0x110, URZ ;  /* 0x0000011004047890 */ /* 0x000fe2000fffe0ff */
[----:B------:R1:W-:Y:S01]  /*2ab0*/  @!P2 SYNCS.ARRIVE.TRANS64.RED RZ, [R2+URZ], R5 ;  /* 0x0000000502ffa9a7 */ /* 0x0003e200080004ff */
[----:B------:R-:W-:Y:S01]  /*2ac0*/  UIADD3 UR6, UPT, UPT, UR6, 0x1, URZ ;  /* 0x0000000106067890 */ /* 0x000fe2000fffe0ff */
[----:B------:R-:W-:-:S03]  /*2ad0*/  VIADD R3, R3, 0x1 ;  /* 0x0000000103037836 */ /* 0x000fc60000000000 */
[----:B------:R-:W-:Y:S02]  /*2ae0*/  UISETP.NE.AND UP0, UPT, UR6, 0x2, UPT ;  /* 0x000000020600788c */ /* 0x000fe4000bf05270 */
[----:B------:R-:W-:Y:S01]  /*2af0*/  ISETP.NE.AND P0, PT, R3, 0x2, PT ;  /* 0x000000020300780c */ /* 0x000fe20003f05270 */
[----:B------:R-:W-:Y:S06]  /*2b00*/  UGETNEXTWORKID.BROADCAST [UR4], [UR5] ;  /* 0x00000000040073ca */ /* 0x000fec0008000100 */
[----:B------:R-:W-:Y:S02]  /*2b10*/  USEL UR4, URZ, 0x1, UP0 ;  /* 0x00000001ff047887 */ /* 0x000fe40008000000 */
[----:B------:R-:W-:-:S04]  /*2b20*/  USEL UR6, UR6, URZ, UP0 ;  /* 0x000000ff06067287 */ /* 0x000fc80008000000 */
[----:B------:R-:W-:Y:S02]  /*2b30*/  LOP3.LUT R12, R12, UR4, RZ, 0x3c, !PT ;  /* 0x000000040c0c7c12 */ /* 0x000fe4000f8e3cff */
[----:B-1----:R-:W-:-:S04]  /*2b40*/  SHF.L.U32 R5, R9, 0x1f, RZ ;  /* 0x0000001f09057819 */ /* 0x002fc800000006ff */
[----:B------:R-:W1:Y:S02]  /*2b50*/  SYNCS.PHASECHK.TRANS64.TRYWAIT P1, [R0+URZ+0x80], R5 ;  /* 0x00008005000075a7 */ /* 0x000e6400080211ff */
[----:B-1----:R-:W-:Y:S05]  /*2b60*/  @!P1 BRA `(.L_x_51) ;  /* 0x00000060006c9947 */ /* 0x002fea0003800000 */
.L_x_140:
[----:B------:R-:W-:Y:S01]  /*2b70*/  LEA R4, R11, UR37, 0x4 ;  /* 0x000000250b047c11 */ /* 0x000fe2000f8e20ff */
[----:B-1----:R-:W-:Y:S01]  /*2b80*/  VIADD R0, R0, 0x90 ;  /* 0x0000009000007836 */ /* 0x002fe20000000000 */
[----:B------:R-:W-:Y:S01]  /*2b90*/  SEL R3, R3, RZ, P0 ;  /* 0x000000ff03037207 */ /* 0x000fe20000000000 */
[----:B------:R-:W-:-:S03]  /*2ba0*/  VIADD R11, R11, 0x1 ;  /* 0x000000010b0b7836 */ /* 0x000fc60000000000 */
[----:B------:R-:W1:Y:S01]  /*2bb0*/  LDS.128 R4, [R4+0x110] ;  /* 0x0001100004047984 */ /* 0x000e620000000c00 */
[----:B------:R-:W-:Y:S02]  /*2bc0*/  PRMT R0, RZ, 0x654, R0 ;  /* 0x00000654ff007816 */ /* 0x000fe40000000000 */
[C---:B------:R-:W-:Y:S01]  /*2bd0*/  ISETP.NE.AND P1, PT, R11.reuse, 0x2, PT ;  /* 0x000000020b00780c */ /* 0x040fe20003f25270 */
[----:B------:R-:W-:Y:S01]  /*2be0*/  @!PT LDS RZ, [RZ] ;  /* 0x00000000fffff984 */ /* 0x000fe20000000800 */
[----:B------:R-:W-:Y:S01]  /*2bf0*/  @!PT LDS RZ, [RZ] ;  /* 0x00000000fffff984 */ /* 0x000fe20000000800 */
[----:B------:R-:W-:Y:S01]  /*2c00*/  @!PT LDS RZ, [RZ] ;  /* 0x00000000fffff984 */ /* 0x000fe20000000800 */
[----:B------:R-:W-:Y:S01]  /*2c10*/  @!PT LDS RZ, [RZ] ;  /* 0x00000000fffff984 */ /* 0x000fe20000000800 */
[----:B------:R2:W-:Y:S06]  /*2c20*/  MEMBAR.ALL.CTA ;  /* 0x0000000000007992 */ /* 0x0005ec0000008000 */
[----:B--2---:R-:W2:Y:S01]  /*2c30*/  FENCE.VIEW.ASYNC.S ;  /* 0x00000000000073c6 */ /* 0x004ea20000000000 */
[----:B------:R-:W-:Y:S01]  /*2c40*/  SEL R11, R11, RZ, P1 ;  /* 0x000000ff0b0b7207 */ /* 0x000fe20000800000 */
[----:B--2---:R2:W-:Y:S01]  /*2c50*/  SYNCS.ARRIVE.TRANS64.RED.A1T0 RZ, [R0+URZ], RZ ;  /* 0x000000ff00ff79a7 */ /* 0x0045e200081004ff */
[----:B-1----:R-:W-:-:S02]  /*2c60*/  LOP3.LUT P3, RZ, R6, 0x1, RZ, 0xc0, !PT ;  /* 0x0000000106ff7812 */ /* 0x002fc4000786c0ff */
[----:B------:R-:W-:-:S04]  /*2c70*/  SEL R5, RZ, 0x1, P0 ;  /* 0x00000001ff057807 */ /* 0x000fc80000000000 */
[----:B------:R-:W-:Y:S02]  /*2c80*/  LOP3.LUT R8, R8, R5, RZ, 0x3c, !PT ;  /* 0x0000000508087212 */ /* 0x000fe400078e3cff */
[----:B--2---:R-:W-:-:S04]  /*2c90*/  SEL R0, RZ, 0x1, P1 ;  /* 0x00000001ff007807 */ /* 0x004fc80000800000 */
[----:B------:R-:W-:Y:S01]  /*2ca0*/  LOP3.LUT R9, R9, R0, RZ, 0x3c, !PT ;  /* 0x0000000009097212 */ /* 0x000fe200078e3cff */
[----:B------:R-:W-:Y:S06]  /*2cb0*/  @P3 BRA `(.L_x_52) ;  /* 0xfffffffc002c3947 */ /* 0x000fec000383ffff */
[----:B------:R-:W-:Y:S01]  /*2cc0*/  ULEA UR5, UR6, UR37, 0x3 ;  /* 0x0000002506057291 */ /* 0x000fe2000f8e18ff */
[----:B------:R-:W-:-:S08]  /*2cd0*/  SHF.L.U32 R3, R12, 0x1f, RZ ;  /* 0x0000001f0c037819 */ /* 0x000fd000000006ff */
[----:B------:R-:W1:Y:S02]  /*2ce0*/  SYNCS.PHASECHK.TRANS64 P0, [UR5+0x90], R3 ;  /* 0x00009003ff0075a7 */ /* 0x000e640008001005 */
[----:B-1----:R-:W-:Y:S05]  /*2cf0*/  @P0 BRA `(.L_x_53) ;  /* 0x0000000000080947 */ /* 0x002fea0003800000 */
[----:B------:R-:W1:Y:S02]  /*2d00*/  SYNCS.PHASECHK.TRANS64.TRYWAIT P0, [UR5+0x90], R3 ;  /* 0x00009003ff0075a7 */ /* 0x000e640008001105 */
[----:B-1----:R-:W-:Y:S05]  /*2d10*/  @!P0 BRA `(.L_x_54) ;  /* 0x0000006000148947 */ /* 0x002fea0003800000 */
.L_x_53:
[----:B------:R-:W-:-:S04]  /*2d20*/  UIADD3 UR4, UPT, UPT, UR6, 0x1, URZ ;  /* 0x0000000106047890 */ /* 0x000fc8000fffe0ff */
[----:B------:R-:W-:-:S04]  /*2d30*/  UISETP.NE.AND UP0, UPT, UR4, 0x2, UPT ;  /* 0x000000020400788c */ /* 0x000fc8000bf05270 */
[----:B------:R-:W-:Y:S02]  /*2d40*/  USEL UR7, URZ, 0x1, UP0 ;  /* 0x00000001ff077887 */ /* 0x000fe40008000000 */
[----:B------:R-:W-:-:S04]  /*2d50*/  USEL UR4, UR4, URZ, UP0 ;  /* 0x000000ff04047287 */ /* 0x000fc80008000000 */
[----:B------:R-:W-:Y:S01]  /*2d60*/  ULEA UR4, UR4, UR37, 0x3 ;  /* 0x0000002504047291 */ /* 0x000fe2000f8e18ff */
[----:B-1----:R-:W-:-:S04]  /*2d70*/  LOP3.LUT R3, R12, UR7, RZ, 0x3c, !PT ;  /* 0x000000070c037c12 */ /* 0x002fc8000f8e3cff */
[----:B------:R-:W-:-:S04]  /*2d80*/  SHF.L.U32 R0, R3, 0x1f, RZ ;  /* 0x0000001f03007819 */ /* 0x000fc800000006ff */
[----:B------:R-:W1:Y:S02]  /*2d90*/  SYNCS.PHASECHK.TRANS64 P0, [UR4+0x90], R0 ;  /* 0x00009000ff0075a7 */ /* 0x000e640008001004 */
[----:B-1----:R-:W-:Y:S05]  /*2da0*/  @P0 EXIT ;  /* 0x000000000000094d */ /* 0x002fea0003800000 */
[----:B------:R-:W-:Y:S02]  /*2db0*/  SHF.L.U32 R3, R3, 0x1f, RZ ;  /* 0x0000001f03037819 */ /* 0x000fe400000006ff */
[----:B------:R-:W-:-:S07]  /*2dc0*/  MOV R0, UR4 ;  /* 0x0000000400007c02 */ /* 0x000fce0008000f00 */
.L_x_55:
[----:B-1----:R1:W2:Y:S02]  /*2dd0*/  SYNCS.PHASECHK.TRANS64.TRYWAIT P0, [R0+URZ+0x90], R3 ;  /* 0x00009003000075a7 */ /* 0x0022a400080011ff */
[----:B--2---:R-:W-:Y:S05]  /*2de0*/  @!P0 NANOSLEEP.SYNCS 0x989680 ;  /* 0x009896800000895d */ /* 0x004fea0003900000 */
[----:B------:R-:W2:Y:S02]  /*2df0*/  @!P0 SYNCS.PHASECHK.TRANS64 P0, [R0+URZ+0x90], R3 ;  /* 0x00009003000085a7 */ /* 0x000ea400080010ff */
[----:B--2---:R-:W-:Y:S05]  /*2e00*/  @P0 EXIT ;  /* 0x000000000000094d */ /* 0x004fea0003800000 */
[----:B------:R-:W-:Y:S05]  /*2e10*/  BRA `(.L_x_55) ;  /* 0xfffffffc00ec7947 */ /* 0x000fea000383ffff */
.L_x_48:
[----:B------:R-:W-:Y:S05]  /*2e20*/  BRA.U UP4, `(.L_x_56) ;  /* 0x0000001104a07547 */ /* 0x000fea000b800000 */
[----:B------:R-:W-:Y:S01]  /*2e30*/  UMOV UR6, 0x40 ;  /* 0x0000004000067882 */ /* 0x000fe20000000000 */
[----:B------:R-:W-:Y:S01]  /*2e40*/  NOP ;  /* 0x0000000000007918 */ /* 0x000fe20000000000 */
[----:B------:R-:W-:Y:S01]  /*2e50*/  ULEA UR6, UR37, UR6, 0x18 ;  /* 0x0000000625067291 */ /* 0x000fe2000f8ec0ff */
[----:B------:R-:W-:Y:S02]  /*2e60*/  UMOV UR7, 0x400 ;  /* 0x0000040000077882 */ /* 0x000fe40000000000 */
[----:B------:R-:W-:-:S06]  /*2e70*/  ULEA UR37, UR37, UR7, 0x18 ;  /* 0x0000000725257291 */ /* 0x000fcc000f8ec0ff */
[----:B------:R-:W1:Y:S02]  /*2e80*/  LDS.U8 R2, [UR6+0x1c] ;  /* 0x00001c06ff027984 */ /* 0x000e640008000000 */
[----:B-1----:R-:W-:-:S13]  /*2e90*/  ISETP.NE.AND P0, PT, R2, RZ, PT ;  /* 0x000000ff0200720c */ /* 0x002fda0003f05270 */
[----:B------:R-:W-:Y:S05]  /*2ea0*/  @P0 BRA `(.L_x_57) ;  /* 0x0000000400080947 */ /* 0x000fea0003800000 */
[----:B------:R-:W-:Y:S02]  /*2eb0*/  UISETP.NE.U32.AND UP0, UPT, UR5, 0x1, UPT ;  /* 0x000000010500788c */ /* 0x000fe4000bf05070 */
[----:B------:R-:W-:-:S07]  /*2ec0*/  UIADD3 UR8, UPT, UPT, UR6, 0x8, URZ ;  /* 0x0000000806087890 */ /* 0x000fce000fffe0ff */
[----:B------:R-:W-:Y:S05]  /*2ed0*/  BRA.U !UP0, `(.L_x_58) ;  /* 0x00000001089c7547 */ /* 0x000fea000b800000 */
[----:B------:R-:W-:Y:S01]  /*2ee0*/  ELECT P0, URZ, PT ;  /* 0x0000000000ff782f */ /* 0x000fe20003800000 */
[----:B------:R-:W-:-:S12]  /*2ef0*/  BSSY B0, `(.L_x_58) ;  /* 0x0000025000007945 */ /* 0x000fd80003800000 */
[----:B------:R-:W-:Y:S05]  /*2f00*/  @!P0 BRA `(.L_x_59) ;  /* 0x00000000008c8947 */ /* 0x000fea0003800000 */
[----:B------:R-:W-:-:S05]  /*2f10*/  UMOV UR7, 0x10 ;  /* 0x0000001000077882 */ /* 0x000fca0000000000 */
[----:B------:R-:W-:Y:S04]  /*2f20*/  DEPBAR.LE SB1, 0x36 ;  /* 0x00009d800000791a */ /* 0x000fe80000000000 */
[----:B------:R-:W1:Y:S02]  /*2f30*/  UTCATOMSWS.2CTA.FIND_AND_SET.ALIGN UP1, UR7, UR7 ;  /* 0x00000007000775e3 */ /* 0x000e640008220800 */
[----:B-1----:R-:W-:Y:S01]  /*2f40*/  MOV R11, UR7 ;  /* 0x00000007000b7c02 */ /* 0x002fe20008000f00 */
[----:B------:R-:W-:Y:S06]  /*2f50*/  BRA.U UP1, `(.L_x_60) ;  /* 0x0000000101187547 */ /* 0x000fec000b800000 */
.L_x_61:
[----:B------:R-:W-:Y:S05]  /*2f60*/  NANOSLEEP 0x64 ;  /* 0x000000640000795d */ /* 0x000fea0003800000 */
[----:B------:R-:W-:-:S05]  /*2f70*/  UMOV UR7, 0x10 ;  /* 0x0000001000077882 */ /* 0x000fca0000000000 */
[----:B------:R-:W-:Y:S04]  /*2f80*/  DEPBAR.LE SB1, 0x36 ;  /* 0x00009d800000791a */ /* 0x000fe80000000000 */
[----:B------:R-:W1:Y:S02]  /*2f90*/  UTCATOMSWS.2CTA.FIND_AND_SET.ALIGN UP1, UR7, UR7 ;  /* 0x00000007000775e3 */ /* 0x000e640008220800 */
[----:B-1----:R-:W-:Y:S01]  /*2fa0*/  MOV R11, UR7 ;  /* 0x00000007000b7c02 */ /* 0x002fe20008000f00 */
[----:B------:R-:W-:Y:S05]  /*2fb0*/  BRA.U !UP1, `(.L_x_61) ;  /* 0xfffffffd09e87547 */ /* 0x000fea000b83ffff */
.L_x_60:
[----:B------:R-:W1:Y:S01]  /*2fc0*/  LDS R5, [UR6+0x10] ;  /* 0x00001006ff057984 */ /* 0x000e620008000800 */
[----:B------:R-:W-:Y:S01]  /*2fd0*/  IMAD.U32 R3, RZ, RZ, UR37 ;  /* 0x00000025ff037e24 */ /* 0x000fe2000f8e00ff */
[----:B------:R-:W-:-:S03]  /*2fe0*/  MOV R2, UR4 ;  /* 0x0000000400027c02 */ /* 0x000fc60008000f00 */
[----:B------:R-:W-:Y:S01]  /*2ff0*/  VIADD R3, R3, 0x130 ;  /* 0x0000013003037836 */ /* 0x000fe20000000000 */
[----:B-1----:R-:W-:-:S04]  /*3000*/  SHF.L.U32 R5, R5, 0x1f, RZ ;  /* 0x0000001f05057819 */ /* 0x002fc800000006ff */
[----:B------:R-:W1:Y:S02]  /*3010*/  SYNCS.PHASECHK.TRANS64.TRYWAIT P0, [UR6+0x8], R5 ;  /* 0x00000805ff0075a7 */ /* 0x000e640008001106 */
[----:B-1----:R-:W-:Y:S05]  /*3020*/  @P0 BRA `(.L_x_62) ;  /* 0x0000000000080947 */ /* 0x002fea0003800000 */
[----:B------:R-:W1:Y:S02]  /*3030*/  SYNCS.PHASECHK.TRANS64.TRYWAIT P0, [UR6+0x8], R5 ;  /* 0x00000805ff0075a7 */ /* 0x000e640008001106 */
[----:B-1----:R-:W-:Y:S05]  /*3040*/  @!P0 BRA `(.L_x_63) ;  /* 0x0000005c00608947 */ /* 0x002fea0003800000 */
.L_x_62:
[----:B-1----:R-:W-:Y:S01]  /*3050*/  HFMA2 R4, -RZ, RZ, 0, 5.9604644775390625e-08 ;  /* 0x00000001ff047431 */ /* 0x002fe200000001ff */
[----:B------:R-:W-:Y:S01]  /*3060*/  UPRMT UR7, UR4, 0x654, UR8 ;  /* 0x0000065404077896 */ /* 0x000fe20008000008 */
[----:B------:R-:W-:Y:S01]  /*3070*/  IMAD.MOV.U32 R6, RZ, RZ, 0xffff ;  /* 0x0000ffffff067424 */ /* 0x000fe200078e00ff */
[----:B------:R-:W-:Y:S01]  /*3080*/  PRMT R2, R2, 0x654, R3 ;  /* 0x0000065402027816 */ /* 0x000fe20000000003 */
[----:B------:R-:W-:Y:S02]  /*3090*/  IMAD.MOV.U32 R5, RZ, RZ, 0x4 ;  /* 0x00000004ff057424 */ /* 0x000fe400078e00ff */
[----:B------:R-:W-:Y:S01]  /*30a0*/  IMAD.SHL.U32 R9, R11, 0x20, RZ ;  /* 0x000000200b097824 */ /* 0x000fe200078e00ff */
[----:B------:R-:W-:Y:S02]  /*30b0*/  MOV R3, UR7 ;  /* 0x0000000700037c02 */ /* 0x000fe40008000f00 */
[-C--:B------:R-:W-:Y:S01]  /*30c0*/  SHF.L.U32 R7, R6, R11.reuse, RZ ;  /* 0x0000000b06077219 */ /* 0x080fe200000006ff */
[----:B------:R1:W-:Y:S01]  /*30d0*/  SYNCS.ARRIVE.TRANS64.RED RZ, [UR7], R5 ;  /* 0x00000005ffff79a7 */ /* 0x0003e20008000407 */
[----:B------:R-:W-:Y:S01]  /*30e0*/  SHF.L.U32 R6, R4, R11, RZ ;  /* 0x0000000b04067219 */ /* 0x000fe200000006ff */
[----:B------:R1:W-:Y:S04]  /*30f0*/  STS [UR37+0x130], R9 ;  /* 0x00013009ff007988 */ /* 0x0003e80008000825 */
[----:B------:R1:W-:Y:S04]  /*3100*/  STAS [R2.64], R11 ;  /* 0x0000000b02007dbd */ /* 0x0003e8000c0008ff */
[----:B------:R1:W-:Y:S04]  /*3110*/  ATOMS.OR RZ, [UR6+0x14], R7 ;  /* 0x00001407ffff798c */ /* 0x0003e8000b000006 */
[----:B------:R1:W-:Y:S04]  /*3120*/  ATOMS.OR RZ, [UR6+0x18], R6 ;  /* 0x00001806ffff798c */ /* 0x0003e8000b000006 */
[----:B------:R1:W-:Y:S02]  /*3130*/  ATOMS.XOR RZ, [UR6+0x10], R4 ;  /* 0x00001004ffff798c */ /* 0x0003e4000b800006 */
.L_x_59:
[----:B------:R-:W-:Y:S05]  /*3140*/  BSYNC B0 ;  /* 0x0000000000007941 */ /* 0x000fea0003800000 */
.L_x_58:
[----:B------:R-:W-:Y:S05]  /*3150*/  BRA.U UP0, `(.L_x_64) ;  /* 0x00000001006c7547 */ /* 0x000fea000b800000 */
[----:B------:R-:W-:-:S03]  /*3160*/  UMOV UR7, 0xffffffff ;  /* 0xffffffff00077882 */ /* 0x000fc60000000000 */
[----:B------:R-:W-:Y:S05]  /*3170*/  BRA.DIV UR7, `(.L_x_65) ;  /* 0x0000005e072c7947 */ /* 0x000fea000b800000 */
[----:B------:R-:W-:-:S13]  /*3180*/  ELECT P6, URZ, PT ;  /* 0x0000000000ff782f */ /* 0x000fda00038c0000 */
.L_x_144:
[----:B------:R-:W-:Y:S05]  /*3190*/  @!P6 BRA `(.L_x_64) ;  /* 0x00000000005ce947 */ /* 0x000fea0003800000 */
[----:B-1----:R-:W1:Y:S02]  /*31a0*/  LDS R3, [UR6+0x10] ;  /* 0x00001006ff037984 */ /* 0x002e640008000800 */
[----:B-1----:R-:W-:-:S04]  /*31b0*/  SHF.L.U32 R3, R3, 0x1f, RZ ;  /* 0x0000001f03037819 */ /* 0x002fc800000006ff */
[----:B------:R-:W1:Y:S02]  /*31c0*/  SYNCS.PHASECHK.TRANS64.TRYWAIT P0, [UR6+0x8], R3 ;  /* 0x00000803ff0075a7 */ /* 0x000e640008001106 */
[----:B-1----:R-:W-:Y:S05]  /*31d0*/  @P0 BRA `(.L_x_66) ;  /* 0x0000000000080947 */ /* 0x002fea0003800000 */
[----:B------:R-:W1:Y:S02]  /*31e0*/  SYNCS.PHASECHK.TRANS64.TRYWAIT P0, [UR6+0x8], R3 ;  /* 0x00000803ff0075a7 */ /* 0x000e640008001106 */
[----:B-1----:R-:W-:Y:S05]  /*31f0*/  @!P0 BRA `(.L_x_67) ;  /* 0x0000005c002c8947 */ /* 0x002fea0003800000 */
.L_x_66:
[----:B------:R-:W2:Y:S01]  /*3200*/  LDS R5, [UR37+0x130] ;  /* 0x00013025ff057984 */ /* 0x000ea20008000800 */
[----:B-1----:R-:W-:Y:S02]  /*3210*/  HFMA2 R2, -RZ, RZ, 0, 5.9604644775390625e-08 ;  /* 0x00000001ff027431 */ /* 0x002fe400000001ff */
[----:B------:R-:W-:Y:S01]  /*3220*/  IMAD.MOV.U32 R3, RZ, RZ, 0xffff ;  /* 0x0000ffffff037424 */ /* 0x000fe200078e00ff */
[----:B------:R-:W-:Y:S01]  /*3230*/  UPRMT UR7, UR4, 0x654, UR8 ;  /* 0x0000065404077896 */ /* 0x000fe20008000008 */
[----:B--2---:R-:W-:-:S03]  /*3240*/  IMAD.SHL.U32 R4, R5, 0x20, RZ ;  /* 0x0000002005047824 */ /* 0x004fc600078e00ff */
[-C--:B------:R-:W-:Y:S02]  /*3250*/  SHF.L.U32 R3, R3, R5.reuse, RZ ;  /* 0x0000000503037219 */ /* 0x080fe400000006ff */
[----:B------:R-:W-:Y:S01]  /*3260*/  SHF.L.U32 R5, R2, R5, RZ ;  /* 0x0000000502057219 */ /* 0x000fe200000006ff */
[----:B------:R2:W-:Y:S04]  /*3270*/  STS [UR37+0x130], R4 ;  /* 0x00013004ff007988 */ /* 0x0005e80008000825 */
[----:B------:R2:W-:Y:S04]  /*3280*/  ATOMS.OR RZ, [UR6+0x14], R3 ;  /* 0x00001403ffff798c */ /* 0x0005e8000b000006 */
[----:B------:R2:W-:Y:S01]  /*3290*/  ATOMS.OR RZ, [UR6+0x18], R5 ;  /* 0x00001805ffff798c */ /* 0x0005e2000b000006 */
[----:B------:R-:W-:Y:S03]  /*32a0*/  SYNCS.ARRIVE.TRANS64.RED.A1T0 RZ, [UR7], RZ ;  /* 0x000000ffffff79a7 */ /* 0x000fe60008100407 */
[----:B------:R2:W-:Y:S01]  /*32b0*/  ATOMS.XOR RZ, [UR6+0x10], R2 ;  /* 0x00001002ffff798c */ /* 0x0005e2000b800006 */
[----:B------:R-:W-:Y:S05]  /*32c0*/  BRA `(.L_x_64) ;  /* 0x0000000000107947 */ /* 0x000fea0003800000 */
.L_x_57:
[----:B------:R-:W-:-:S05]  /*32d0*/  MOV R2, 0xffffffff ;  /* 0xffffffff00027802 */ /* 0x000fca0000000f00 */
[----:B------:R1:W-:Y:S02]  /*32e0*/  STS [UR37+0x130], R2 ;  /* 0x00013002ff007988 */ /* 0x0003e40008000825 */
[----:B-1----:R-:W-:Y:S02]  /*32f0*/  MOV R2, 0x3310 ;  /* 0x0000331000027802 */ /* 0x002fe40000000f00 */
[----:B-----5:R-:W-:Y:S05]  /*3300*/  CALL.REL.NOINC `($__internal_1_$__cuda_sm10x_tcgen05_guardrail_trap_phase_invalid_during_alloc) ;  /* 0x0000006000747944 */ /* 0x020fea0003c00000 */
.L_x_64:
[----:B------:R-:W-:Y:S05]  /*3310*/  WARPSYNC.ALL ;  /* 0x0000000000007948 */ /* 0x000fea0003800000 */
[----:B------:R-:W3:Y:S01]  /*3320*/  S2UR UR8, SR_CgaCtaId ;  /* 0x00000000000879c3 */ /* 0x000ee20000008800 */
[----:B------:R-:W-:Y:S01]  /*3330*/  UMOV UR6, 0x400 ;  /* 0x0000040000067882 */ /* 0x000fe20000000000 */
[----:B------:R-:W-:-:S06]  /*3340*/  NOP ;  /* 0x0000000000007918 */ /* 0x000fcc0000000000 */
[----:B------:R-:W-:Y:S06]  /*3350*/  BAR.ARV 0x6, 0xa0 ;  /* 0x0182800000007b1d */ /* 0x000fec0000002000 */
[----:B------:R-:W-:Y:S01]  /*3360*/  LOP3.LUT R0, R0, 0xffff, RZ, 0xc0, !PT ;  /* 0x0000ffff00007812 */ /* 0x000fe200078ec0ff */
[----:B-1----:R-:W-:Y:S01]  /*3370*/  IMAD.MOV.U32 R9, RZ, RZ, 0x1 ;  /* 0x00000001ff097424 */ /* 0x002fe200078e00ff */
[----:B------:R-:W-:Y:S01]  /*3380*/  LOP3.LUT R8, R8, 0xffff, RZ, 0xc0, !PT ;  /* 0x0000ffff08087812 */ /* 0x000fe200078ec0ff */
[----:B------:R-:W-:Y:S01]  /*3390*/  UMOV UR22, URZ ;  /* 0x000000ff00167c82 */ /* 0x000fe20008000000 */
[----:B------:R-:W-:Y:S01]  /*33a0*/  R2UR UR12, R0 ;  /* 0x00000000000c72ca */ /* 0x000fe200000e0000 */
[----:B------:R-:W-:Y:S01]  /*33b0*/  UMOV UR21, URZ ;  /* 0x000000ff00157c82 */ /* 0x000fe20008000000 */
[----:B------:R-:W-:Y:S01]  /*33c0*/  R2UR UR13, R8 ;  /* 0x00000000080d72ca */ /* 0x000fe200000e0000 */
[----:B------:R-:W-:Y:S01]  /*33d0*/  IMAD.MOV.U32 R8, RZ, RZ, RZ ;  /* 0x000000ffff087224 */ /* 0x000fe200078e00ff */
[----:B------:R-:W-:Y:S01]  /*33e0*/  UMOV UR20, URZ ;  /* 0x000000ff00147c82 */ /* 0x000fe20008000000 */
[----:B------:R-:W-:-:S02]  /*33f0*/  UISETP.NE.AND UP2, UPT, UR5, URZ, UPT ;  /* 0x000000ff0500728c */ /* 0x000fc4000bf45270 */
[----:B---3--:R-:W-:Y:S01]  /*3400*/  ULEA UR8, UR8, UR6, 0x18 ;  /* 0x0000000608087291 */ /* 0x008fe2000f8ec0ff */
[----:B------:R-:W1:Y:S03]  /*3410*/  LDCU UR6, c[0x0][0x38c] ;  /* 0x00007180ff0677ac */ /* 0x000e660008000800 */
[----:B------:R-:W-:Y:S02]  /*3420*/  UIADD3 UR14, UPT, UPT, UR8, 0x8400, URZ ;  /* 0x00008400080e7890 */ /* 0x000fe4000fffe0ff */
[----:B------:R-:W-:-:S03]  /*3430*/  UIADD3 UR15, UPT, UPT, UR8, 0x12400, URZ ;  /* 0x00012400080f7890 */ /* 0x000fc6000fffe0ff */
[----:B--2---:R-:W2:Y:S01]  /*3440*/  LDS R2, [UR8+0x130] ;  /* 0x00013008ff027984 */ /* 0x004ea20008000800 */
[----:B------:R-:W-:Y:S02]  /*3450*/  USHF.R.U32.HI UR14, URZ, 0x4, UR14 ;  /* 0x00000004ff0e7899 */ /* 0x000fe4000801160e */
[----:B------:R-:W-:Y:S02]  /*3460*/  USHF.R.U32.HI UR15, URZ, 0x4, UR15 ;  /* 0x00000004ff0f7899 */ /* 0x000fe4000801160f */
[----:B------:R-:W-:Y:S02]  /*3470*/  ULOP3.LUT UR14, UR14, 0x3fff, URZ, 0xc0, !UPT ;  /* 0x00003fff0e0e7892 */ /* 0x000fe4000f8ec0ff */
[----:B------:R-:W-:Y:S02]  /*3480*/  ULOP3.LUT UR15, UR15, 0x3fff, URZ, 0xc0, !UPT ;  /* 0x00003fff0f0f7892 */ /* 0x000fe4000f8ec0ff */
[----:B------:R-:W-:Y:S02]  /*3490*/  ULOP3.LUT UR14, UR14, 0x10000, URZ, 0xfc, !UPT ;  /* 0x000100000e0e7892 */ /* 0x000fe4000f8efcff */
[----:B-1----:R-:W-:-:S02]  /*34a0*/  UIADD3 UR6, UPT, UPT, UR6, 0x3f, URZ ;  /* 0x0000003f06067890 */ /* 0x002fc4000fffe0ff */
[----:B------:R-:W-:Y:S02]  /*34b0*/  ULOP3.LUT UR15, UR15, 0x10000, URZ, 0xfc, !UPT ;  /* 0x000100000f0f7892 */ /* 0x000fe4000f8efcff */
[----:B------:R-:W-:Y:S01]  /*34c0*/  USHF.R.S32.HI UR7, URZ, 0x1f, UR6 ;  /* 0x0000001fff077899 */ /* 0x000fe20008011406 */
[----:B------:R-:W-:Y:S01]  /*34d0*/  UMOV UR28, 0x0 ;  /* 0x00000000001c7882 */ /* 0x000fe20000000000 */
[----:B------:R-:W-:Y:S02]  /*34e0*/  UMOV UR29, 0x10200010 ;  /* 0x10200010001d7882 */ /* 0x000fe40000000000 */
[----:B------:R-:W-:Y:S01]  /*34f0*/  ULEA.HI UR7, UR7, UR6, URZ, 0x6 ;  /* 0x0000000607077291 */ /* 0x000fe2000f8f30ff */
[----:B------:R-:W-:Y:S01]  /*3500*/  UMOV UR26, 0x0 ;  /* 0x00000000001a7882 */ /* 0x000fe20000000000 */
[----:B------:R-:W-:Y:S02]  /*3510*/  UMOV UR27, 0x10200010 ;  /* 0x10200010001b7882 */ /* 0x000fe40000000000 */
[----:B------:R-:W-:-:S04]  /*3520*/  USHF.R.S32.HI UR7, URZ, 0x6, UR7 ;  /* 0x00000006ff077899 */ /* 0x000fc80008011407 */
[----:B------:R-:W-:-:S04]  /*3530*/  UISETP.LT.AND UP0, UPT, UR7, 0x1, UPT ;  /* 0x000000010700788c */ /* 0x000fc8000bf01270 */
[----:B------:R-:W-:Y:S01]  /*3540*/  USEL UR23, UR7, 0x1, !UP0 ;  /* 0x0000000107177887 */ /* 0x000fe2000c000000 */
[----:B--2---:R-:W-:Y:S02]  /*3550*/  R2UR UR24, R2 ;  /* 0x00000000021872ca */ /* 0x004fe400000e0000 */
[----:B------:R-:W-:-:S13]  /*3560*/  CS2R R2, SRZ ;  /* 0x0000000000027805 */ /* 0x000fda000001ff00 */
.L_x_75:
[C---:B------:R-:W-:Y:S02]  /*3570*/  LEA R0, R8.reuse, UR8, 0x3 ;  /* 0x0000000808007c11 */ /* 0x040fe4000f8e18ff */
[----:B------:R-:W-:Y:S02]  /*3580*/  SHF.L.U32 R5, R3, 0x1f, RZ ;  /* 0x0000001f03057819 */ /* 0x000fe400000006ff */
[----:B------:R-:W-:Y:S02]  /*3590*/  LEA R4, R8, UR8, 0x4 ;  /* 0x0000000808047c11 */ /* 0x000fe4000f8e20ff */
[----:B------:R-:W1:Y:S02]  /*35a0*/  SYNCS.PHASECHK.TRANS64.TRYWAIT P0, [R0+URZ+0x80], R5 ;  /* 0x00008005000075a7 */ /* 0x000e6400080011ff */
[----:B-1-34-:R-:W-:Y:S05]  /*35b0*/  @!P0 BRA `(.L_x_68) ;  /* 0x0000005800548947 */ /* 0x01afea0003800000 */
.L_x_145:
[----:B-1----:R-:W1:Y:S01]  /*35c0*/  LDS.128 R4, [R4+0x110] ;  /* 0x0001100004047984 */ /* 0x002e620000000c00 */
[----:B------:R-:W-:Y:S02]  /*35d0*/  VIADD R0, R0, 0x90 ;  /* 0x0000009000007836 */ /* 0x000fe40000000000 */
[----:B------:R-:W-:Y:S01]  /*35e0*/  VIADD R8, R8, 0x1 ;  /* 0x0000000108087836 */ /* 0x000fe20000000000 */
[----:B------:R-:W-:Y:S01]  /*35f0*/  @!PT LDS RZ, [RZ] ;  /* 0x00000000fffff984 */ /* 0x000fe20000000800 */
[----:B------:R-:W-:Y:S01]  /*3600*/  @!PT LDS RZ, [RZ] ;  /* 0x00000000fffff984 */ /* 0x000fe20000000800 */
[----:B------:R-:W-:Y:S01]  /*3610*/  @!PT LDS RZ, [RZ] ;  /* 0x00000000fffff984 */ /* 0x000fe20000000800 */
[----:B------:R-:W-:Y:S01]  /*3620*/  @!PT LDS RZ, [RZ] ;  /* 0x00000000fffff984 */ /* 0x000fe20000000800 */
[----:B------:R2:W-:Y:S06]  /*3630*/  MEMBAR.ALL.CTA ;  /* 0x0000000000007992 */ /* 0x0005ec0000008000 */
[----:B--2---:R-:W2:Y:S01]  /*3640*/  FENCE.VIEW.ASYNC.S ;  /* 0x00000000000073c6 */ /* 0x004ea20000000000 */
[----:B------:R-:W-:-:S04]  /*3650*/  PRMT R0, RZ, 0x654, R0 ;  /* 0x00000654ff007816 */ /* 0x000fc80000000000 */
[----:B--2---:R2:W-:Y:S01]  /*3660*/  SYNCS.ARRIVE.TRANS64.RED.A1T0 RZ, [R0+URZ], RZ ;  /* 0x000000ff00ff79a7 */ /* 0x0045e200081004ff */
[----:B-1----:R-:W-:Y:S01]  /*3670*/  LOP3.LUT P1, RZ, R6, 0x1, RZ, 0xc0, !PT ;  /* 0x0000000106ff7812 */ /* 0x002fe2000782c0ff */
[----:B--2---:R-:W-:-:S12]  /*3680*/  BRA.U UP2, `(.L_x_69) ;  /* 0x0000000102e07547 */ /* 0x004fd8000b800000 */
[----:B------:R-:W1:Y:S01]  /*3690*/  LDCU UR6, c[0x0][0x38c] ;  /* 0x00007180ff0677ac */ /* 0x000e620008000800 */
[----:B------:R-:W-:Y:S02]  /*36a0*/  PLOP3.LUT P2, PT, PT, PT, PT, 0x80, 0x8 ;  /* 0x000000000008781c */ /* 0x000fe40003f4f070 */
[----:B------:R-:W-:Y:S01]  /*36b0*/  SHF.L.U32 R5, R9, 0x1f, RZ ;  /* 0x0000001f09057819 */ /* 0x000fe200000006ff */
[----:B------:R-:W-:Y:S02]  /*36c0*/  ULEA UR10, UR22, UR8, 0x3 ;  /* 0x00000008160a7291 */ /* 0x000fe4000f8e18ff */
[----:B------:R-:W-:Y:S02]  /*36d0*/  ULEA UR11, UR22, UR24, 0x7 ;  /* 0x00000018160b7291 */ /* 0x000fe4000f8e38ff */
[----:B-1----:R-:W-:-:S06]  /*36e0*/  UISETP.GE.AND UP0, UPT, UR6, 0x1, UPT ;  /* 0x000000010600788c */ /* 0x002fcc000bf06270 */
[----:B------:R-:W-:-:S05]  /*36f0*/  PLOP3.LUT P0, PT, PT, PT, UP0, 0x80, 0x8 ;  /* 0x000000000008781c */ /* 0x000fca0003f0f008 */
[----:B------:R-:W-:-:S08]  /*3700*/  @UP0 ULEA UR6, UR21, UR8, 0x3 ;  /* 0x0000000815060291 */ /* 0x000fd0000f8e18ff */
[----:B------:R-:W-:-:S04]  /*3710*/  @P0 SHF.L.U32 R0, R2, 0x1f, RZ ;  /* 0x0000001f02000819 */ /* 0x000fc800000006ff */
[----:B------:R1:W2:Y:S01]  /*3720*/  @P0 SYNCS.PHASECHK.TRANS64.TRYWAIT P2, [UR6], R0 ;  /* 0x00000000ff0005a7 */ /* 0x0002a20008041106 */
[----:B------:R-:W3:Y:S02]  /*3730*/  SYNCS.PHASECHK.TRANS64.TRYWAIT P0, [UR10+0xc0], R5 ;  /* 0x0000c005ff0075a7 */ /* 0x000ee4000800110a */
[----:B-123--:R-:W-:Y:S05]  /*3740*/  @!P0 BRA `(.L_x_70) ;  /* 0x0000005800048947 */ /* 0x00efea0003800000 */
.L_x_147:
[----:B------:R-:W-:Y:S01]  /*3750*/  UMOV UR19, UR20 ;  /* 0x0000001400137c82 */ /* 0x000fe20008000000 */
[----:B------:R-:W-:Y:S05]  /*3760*/  BRA.U !UP0, `(.L_x_71) ;  /* 0x0000000108987547 */ /* 0x000fea000b800000 */
[----:B------:R-:W-:Y:S02]  /*3770*/  UIADD3 UR19, UPT, UPT, UR23, UR20, URZ ;  /* 0x0000001417137290 */ /* 0x000fe4000fffe0ff */
[----:B------:R-:W-:Y:S01]  /*3780*/  UPLOP3.LUT UP3, UPT, UPT, UPT, UPT, 0x40, 0x4 ;  /* 0x000000000004789c */ /* 0x000fe20003f6e870 */
[----:B------:R-:W-:Y:S01]  /*3790*/  UMOV UR18, UR7 ;  /* 0x0000000700127c82 */ /* 0x000fe20008000000 */
[----:B------:R-:W-:-:S09]  /*37a0*/  UMOV UR17, UR21 ;  /* 0x0000001500117c82 */ /* 0x000fd20008000000 */
.L_x_74:
[----:B--2---:R-:W-:Y:S01]  /*37b0*/  ULEA UR9, UR17, UR8, 0x3 ;  /* 0x0000000811097291 */ /* 0x004fe2000f8e18ff */
[----:B---3--:R-:W-:Y:S11]  /*37c0*/  @P2 BRA `(.L_x_72) ;  /* 0x00000000000c2947 */ /* 0x008ff60003800000 */
[----:B-1----:R-:W-:Y:S04]  /*37d0*/  SHF.L.U32 R5, R2, 0x1f, RZ ;  /* 0x0000001f02057819 */ /* 0x002fe800000006ff */
[----:B------:R-:W1:Y:S02]  /*37e0*/  SYNCS.PHASECHK.TRANS64.TRYWAIT P0, [UR9], R5 ;  /* 0x00000005ff0075a7 */ /* 0x000e640008001109 */
[----:B-1----:R-:W-:Y:S05]  /*37f0*/  @!P0 BRA `(.L_x_73) ;  /* 0x0000005400f08947 */ /* 0x002fea0003800000 */
.L_x_72:
[----:B------:R-:W-:Y:S01]  /*3800*/  UISETP.NE.AND UP0, UPT, UR18, 0x1, UPT ;  /* 0x000000011200788c */ /* 0x000fe2000bf05270 */
[----:B------:R-:W-:Y:S01]  /*3810*/  PLOP3.LUT P2, PT, PT, PT, PT, 0x80, 0x8 ;  /* 0x000000000008781c */ /* 0x000fe20003f4f070 */
[----:B------:R-:W-:Y:S02]  /*3820*/  UIADD3 UR21, UPT, UPT, UR17, 0x1, URZ ;  /* 0x0000000111157890 */ /* 0x000fe4000fffe0ff */
[----:B------:R-:W-:Y:S02]  /*3830*/  ULEA UR30, UR17, UR15, 0x8 ;  /* 0x0000000f111e7291 */ /* 0x000fe4000f8e40ff */
[----:B------:R-:W-:Y:S01]  /*3840*/  UISETP.NE.AND UP1, UPT, UR21, 0x5, UPT ;  /* 0x000000051500788c */ /* 0x000fe2000bf25270 */
[----:B------:R-:W-:Y:S01]  /*3850*/  PLOP3.LUT P0, PT, PT, PT, UP0, 0x80, 0x8 ;  /* 0x000000000008781c */ /* 0x000fe20003f0f008 */
[----:B------:R-:W-:Y:S02]  /*3860*/  ULEA UR32, UR17, UR14, 0x9 ;  /* 0x0000000e11207291 */ /* 0x000fe4000f8e48ff */
[----:B------:R-:W-:Y:S02]  /*3870*/  USEL UR16, URZ, 0x1, UP1 ;  /* 0x00000001ff107887 */ /* 0x000fe40008800000 */
[----:B------:R-:W-:Y:S02]  /*3880*/  USEL UR21, UR21, URZ, UP1 ;  /* 0x000000ff15157287 */ /* 0x000fe40008800000 */
[----:B------:R-:W-:Y:S02]  /*3890*/  UIADD3 UR36, UPT, UPT, UR30, 0x2, URZ ;  /* 0x000000021e247890 */ /* 0x000fe4000fffe0ff */
[----:B------:R-:W-:Y:S01]  /*38a0*/  @UP0 ULEA UR6, UR21, UR8, 0x3 ;  /* 0x0000000815060291 */ /* 0x000fe2000f8e18ff */
[----:B------:R-:W-:Y:S01]  /*38b0*/  LOP3.LUT R2, R2, UR16, RZ, 0x3c, !PT ;  /* 0x0000001002027c12 */ /* 0x000fe2000f8e3cff */
[----:B------:R-:W-:Y:S02]  /*38c0*/  UIADD3 UR34, UPT, UPT, UR32, 0x2, URZ ;  /* 0x0000000220227890 */ /* 0x000fe4000fffe0ff */
[----:B------:R-:W-:Y:S01]  /*38d0*/  UIADD3 UR9, UPT, UPT, UR9, 0x28, URZ ;  /* 0x0000002809097890 */ /* 0x000fe2000fffe0ff */
[----:B-1----:R-:W-:Y:S01]  /*38e0*/  @P0 SHF.L.U32 R0, R2, 0x1f, RZ ;  /* 0x0000001f02000819 */ /* 0x002fe200000006ff */
[----:B------:R-:W-:Y:S01]  /*38f0*/  UMOV UR31, 0x80004020 ;  /* 0x80004020001f7882 */ /* 0x000fe20000000000 */
[----:B------:R-:W-:Y:S01]  /*3900*/  UMOV UR33, 0x80004020 ;  /* 0x8000402000217882 */ /* 0x000fe20000000000 */
[----:B------:R-:W-:Y:S01]  /*3910*/  UMOV UR37, 0x80004020 ;  /* 0x8000402000257882 */ /* 0x000fe20000000000 */
[----:B------:R2:W3:Y:S01]  /*3920*/  @P0 SYNCS.PHASECHK.TRANS64.TRYWAIT P2, [UR6], R0 ;  /* 0x00000000ff0005a7 */ /* 0x0004e20008041106 */
[----:B------:R-:W-:Y:S01]  /*3930*/  UIADD3 UR20, UPT, UPT, UR20, 0x1, URZ ;  /* 0x0000000114147890 */ /* 0x000fe2000fffe0ff */
[----:B------:R2:W-:Y:S01]  /*3940*/  UTCQMMA.2CTA gdesc[UR32], gdesc[UR30], tmem[UR11], tmem[UR28], idesc[UR29], UP3 ;  /* 0x00ff1c1e200075ea */ /* 0x0005e20009a0030b */
[----:B------:R-:W-:Y:S02]  /*3950*/  UIADD3 UR18, UPT, UPT, UR18, -0x1, URZ ;  /* 0xffffffff12127890 */ /* 0x000fe4000fffe0ff */
[----:B------:R-:W-:Y:S02]  /*3960*/  UISETP.NE.AND UP0, UPT, UR20, UR19, UPT ;  /* 0x000000131400728c */ /* 0x000fe4000bf05270 */
[----:B------:R-:W-:Y:S01]  /*3970*/  UPLOP3.LUT UP3, UPT, UPT, UPT, UPT, 0x80, 0x8 ;  /* 0x000000000008789c */ /* 0x000fe20003f6f070 */
[----:B------:R-:W-:Y:S01]  /*3980*/  UMOV UR35, 0x80004020 ;  /* 0x8000402000237882 */ /* 0x000fe20000000000 */
[----:B------:R-:W-:Y:S01]  /*3990*/  UMOV UR17, UR21 ;  /* 0x0000001500117c82 */ /* 0x000fe20008000000 */
[----:B------:R2:W-:Y:S01]  /*39a0*/  UTCQMMA.2CTA gdesc[UR34], gdesc[UR36], tmem[UR11], tmem[UR26], idesc[UR27], UPT ;  /* 0x00ff1a24220075ea */ /* 0x0005e2000ba0030b */
[----:B------:R2:W-:Y:S03]  /*39b0*/  UTCBAR.2CTA.MULTICAST [UR9], URZ, UR13 ;  /* 0x000000ff090073e9 */ /* 0x0005e6000820080d */
[----:B------:R-:W-:Y:S05]  /*39c0*/  BRA.U UP0, `(.L_x_74) ;  /* 0xfffffffd00787547 */ /* 0x000fea000b83ffff */
.L_x_71:
[----:B------:R-:W-:Y:S01]  /*39d0*/  UIADD3 UR10, UPT, UPT, UR10, 0xa0, URZ ;  /* 0x000000a00a0a7890 */ /* 0x000fe2000fffe0ff */
[----:B------:R-:W-:-:S08]  /*39e0*/  UMOV UR20, UR19 ;  /* 0x0000001300147c82 */ /* 0x000fd00008000000 */
[----:B------:R4:W-:Y:S01]  /*39f0*/  UTCBAR.2CTA.MULTICAST [UR10], URZ, UR12 ;  /* 0x000000ff0a0073e9 */ /* 0x0009e2000820080c */
[----:B------:R-:W-:Y:S02]  /*3a00*/  NOP ;  /* 0x0000000000007918 */ /* 0x000fe40000000000 */
.L_x_69:
[----:B------:R-:W-:Y:S01]  /*3a10*/  UIADD3 UR22, UPT, UPT, UR22, 0x1, URZ ;  /* 0x0000000116167890 */ /* 0x000fe2000fffe0ff */
[----:B------:R-:W-:-:S03]  /*3a20*/  ISETP.NE.AND P0, PT, R8, 0x2, PT ;  /* 0x000000020800780c */ /* 0x000fc60003f05270 */
[----:B------:R-:W-:Y:S01]  /*3a30*/  UISETP.NE.AND UP0, UPT, UR22, 0x4, UPT ;  /* 0x000000041600788c */ /* 0x000fe2000bf05270 */
[----:B-12---:R-:W-:Y:S02]  /*3a40*/  SEL R0, RZ, 0x1, P0 ;  /* 0x00000001ff007807 */ /* 0x006fe40000000000 */
[----:B------:R-:W-:Y:S01]  /*3a50*/  SEL R8, R8, RZ, P0 ;  /* 0x000000ff08087207 */ /* 0x000fe20000000000 */
[----:B------:R-:W-:Y:S01]  /*3a60*/  USEL UR6, URZ, 0x1, UP0 ;  /* 0x00000001ff067887 */ /* 0x000fe20008000000 */
[----:B------:R-:W-:Y:S01]  /*3a70*/  LOP3.LUT R3, R3, R0, RZ, 0x3c, !PT ;  /* 0x0000000003037212 */ /* 0x000fe200078e3cff */
[----:B------:R-:W-:-:S04]  /*3a80*/  USEL UR22, UR22, URZ, UP0 ;  /* 0x000000ff16167287 */ /* 0x000fc80008000000 */
[----:B------:R-:W-:Y:S01]  /*3a90*/  LOP3.LUT R9, R9, UR6, RZ, 0x3c, !PT ;  /* 0x0000000609097c12 */ /* 0x000fe2000f8e3cff */
[----:B------:R-:W-:Y:S07]  /*3aa0*/  @P1 BRA `(.L_x_75) ;  /* 0xfffffff800b01947 */ /* 0x000fee000383ffff */
[----:B------:R-:W1:Y:S01]  /*3ab0*/  S2UR UR6, SR_CgaCtaId ;  /* 0x00000000000679c3 */ /* 0x000e620000008800 */
[----:B------:R-:W-:Y:S01]  /*3ac0*/  ELECT P0, URZ, PT ;  /* 0x0000000000ff782f */ /* 0x000fe20003800000 */
[----:B------:R-:W-:Y:S01]  /*3ad0*/  HFMA2 R0, -RZ, RZ, 0, 5.9604644775390625e-08 ;  /* 0x00000001ff007431 */ /* 0x000fe200000001ff */
[----:B------:R-:W-:-:S05]  /*3ae0*/  UMOV UR7, 0x40 ;  /* 0x0000004000077882 */ /* 0x000fca0000000000 */
[----:B------:R-:W-:Y:S01]  /*3af0*/  UVIRTCOUNT.DEALLOC.SMPOOL 0x80 ;  /* 0x000000800000784c */ /* 0x000fe20000000000 */
[----:B------:R-:W-:Y:S02]  /*3b00*/  UISETP.NE.AND UP0, UPT, UR5, URZ, UPT ;  /* 0x000000ff0500728c */ /* 0x000fe4000bf05270 */
[----:B-1----:R-:W-:-:S09]  /*3b10*/  ULEA UR6, UR6, UR7, 0x18 ;  /* 0x0000000706067291 */ /* 0x002fd2000f8ec0ff */
[----:B------:R1:W-:Y:S01]  /*3b20*/  @P0 STS.U8 [UR6+0x1c], R0 ;  /* 0x00001c00ff000988 */ /* 0x0003e20008000006 */
[----:B------:R-:W-:Y:S05]  /*3b30*/  BRA.U UP0, `(.L_x_76) ;  /* 0x0000000100a07547 */ /* 0x000fea000b800000 */
[----:B------:R-:W-:Y:S01]  /*3b40*/  UIADD3 UR5, UPT, UPT, UR8, 0xc0, URZ ;  /* 0x000000c008057890 */ /* 0x000fe2000fffe0ff */
[----:B------:R-:W-:-:S03]  /*3b50*/  SHF.L.U32 R3, R9, 0x1f, RZ ;  /* 0x0000001f09037819 */ /* 0x000fc600000006ff */
[----:B------:R-:W-:-:S09]  /*3b60*/  ULEA UR7, UR22, UR5, 0x3 ;  /* 0x0000000516077291 */ /* 0x000fd2000f8e18ff */
[----:B------:R-:W2:Y:S02]  /*3b70*/  SYNCS.PHASECHK.TRANS64.TRYWAIT P0, [UR7], R3 ;  /* 0x00000003ff0075a7 */ /* 0x000ea40008001107 */
[----:B--2---:R-:W-:Y:S05]  /*3b80*/  @!P0 BRA `(.L_x_77) ;  /* 0x0000005400248947 */ /* 0x004fea0003800000 */
.L_x_150:
[----:B------:R-:W-:-:S04]  /*3b90*/  UIADD3 UR9, UPT, UPT, UR22, 0x1, URZ ;  /* 0x0000000116097890 */ /* 0x000fc8000fffe0ff */
[----:B------:R-:W-:-:S04]  /*3ba0*/  UISETP.NE.AND UP1, UPT, UR9, 0x4, UPT ;  /* 0x000000040900788c */ /* 0x000fc8000bf25270 */
[----:B----4-:R-:W-:Y:S02]  /*3bb0*/  USEL UR10, URZ, 0x1, UP1 ;  /* 0x00000001ff0a7887 */ /* 0x010fe40008800000 */
[----:B------:R-:W-:-:S04]  /*3bc0*/  USEL UR9, UR9, URZ, UP1 ;  /* 0x000000ff09097287 */ /* 0x000fc80008800000 */
[----:B------:R-:W-:Y:S01]  /*3bd0*/  ULEA UR7, UR9, UR5, 0x3 ;  /* 0x0000000509077291 */ /* 0x000fe2000f8e18ff */
[----:B------:R-:W-:-:S04]  /*3be0*/  LOP3.LUT R2, R9, UR10, RZ, 0x3c, !PT ;  /* 0x0000000a09027c12 */ /* 0x000fc8000f8e3cff */
[----:B-1----:R-:W-:-:S04]  /*3bf0*/  SHF.L.U32 R3, R2, 0x1f, RZ ;  /* 0x0000001f02037819 */ /* 0x002fc800000006ff */
[----:B------:R-:W1:Y:S02]  /*3c00*/  SYNCS.PHASECHK.TRANS64.TRYWAIT P0, [UR7], R3 ;  /* 0x00000003ff0075a7 */ /* 0x000e640008001107 */
[----:B-1----:R-:W-:Y:S05]  /*3c10*/  @!P0 BRA `(.L_x_78) ;  /* 0x0000005400188947 */ /* 0x002fea0003800000 */
.L_x_152:
        /* <DEDUP_REMOVED lines=9> */
.L_x_154:
[----:B------:R-:W-:-:S04]  /*3cb0*/  UIADD3 UR9, UPT, UPT, UR9, 0x1, URZ ;  /* 0x0000000109097890 */ /* 0x000fc8000fffe0ff */
[----:B------:R-:W-:-:S04]  /*3cc0*/  UISETP.NE.AND UP1, UPT, UR9, 0x4, UPT ;  /* 0x000000040900788c */ /* 0x000fc8000bf25270 */
[----:B------:R-:W-:Y:S02]  /*3cd0*/  USEL UR7, URZ, 0x1, UP1 ;  /* 0x00000001ff077887 */ /* 0x000fe40008800000 */
[----:B------:R-:W-:-:S04]  /*3ce0*/  USEL UR9, UR9, URZ, UP1 ;  /* 0x000000ff09097287 */ /* 0x000fc80008800000 */
[----:B------:R-:W-:Y:S01]  /*3cf0*/  ULEA UR9, UR9, UR5, 0x3 ;  /* 0x0000000509097291 */ /* 0x000fe2000f8e18ff */
[----:B-1----:R-:W-:-:S04]  /*3d00*/  LOP3.LUT R3, R2, UR7, RZ, 0x3c, !PT ;  /* 0x0000000702037c12 */ /* 0x002fc8000f8e3cff */
[----:B------:R-:W-:Y:S01]  /*3d10*/  SHF.L.U32 R3, R3, 0x1f, RZ ;  /* 0x0000001f03037819 */ /* 0x000fe200000006ff */
[----:B------:R-:W-:-:S04]  /*3d20*/  IMAD.U32 R0, RZ, RZ, UR9 ;  /* 0x00000009ff007e24 */ /* 0x000fc8000f8e00ff */
[----:B------:R1:W2:Y:S03]  /*3d30*/  SYNCS.PHASECHK.TRANS64.TRYWAIT P0, [R0+URZ], R3 ;  /* 0x00000003000075a7 */ /* 0x0002a600080011ff */
[----:B--2---:R-:W-:Y:S05]  /*3d40*/  @!P0 NANOSLEEP.SYNCS 0x989680 ;  /* 0x009896800000895d */ /* 0x004fea0003900000 */
[----:B------:R-:W2:Y:S02]  /*3d50*/  @!P0 SYNCS.PHASECHK.TRANS64 P0, [R0+URZ], R3 ;  /* 0x00000003000085a7 */ /* 0x000ea400080010ff */
[----:B--2---:R-:W-:Y:S05]  /*3d60*/  @P0 BRA `(.L_x_80) ;  /* 0x0000000000200947 */ /* 0x004fea0003800000 */
.L_x_81:
[----:B--2---:R2:W4:Y:S02]  /*3d70*/  SYNCS.PHASECHK.TRANS64.TRYWAIT P0, [R0+URZ], R3 ;  /* 0x00000003000075a7 */ /* 0x00452400080011ff */
[----:B----4-:R-:W-:Y:S05]  /*3d80*/  @!P0 NANOSLEEP.SYNCS 0x989680 ;  /* 0x009896800000895d */ /* 0x010fea0003900000 */
[----:B------:R-:W4:Y:S02]  /*3d90*/  @!P0 SYNCS.PHASECHK.TRANS64 P0, [R0+URZ], R3 ;  /* 0x00000003000085a7 */ /* 0x000f2400080010ff */
[----:B----4-:R-:W-:Y:S05]  /*3da0*/  @!P0 BRA `(.L_x_81) ;  /* 0xfffffffc00f08947 */ /* 0x010fea000383ffff */
[----:B------:R-:W-:Y:S05]  /*3db0*/  BRA `(.L_x_80) ;  /* 0x00000000000c7947 */ /* 0x000fea0003800000 */
.L_x_76:
[----:B------:R-:W-:-:S04]  /*3dc0*/  UIADD3 UR5, UPT, UPT, UR8, 0x100, URZ ;  /* 0x0000010008057890 */ /* 0x000fc8000fffe0ff */
[----:B------:R-:W-:-:S09]  /*3dd0*/  UPRMT UR5, UR4, 0x654, UR5 ;  /* 0x0000065404057896 */ /* 0x000fd20008000005 */
[----:B------:R-:W-:Y:S03]  /*3de0*/  SYNCS.ARRIVE.TRANS64.RED.A1T0 RZ, [UR5], RZ ;  /* 0x000000ffffff79a7 */ /* 0x000fe60008100405 */
.L_x_80:
[----:B-12---:R-:W-:Y:S01]  /*3df0*/  SHF.L.U32 R3, RZ, 0x1f, RZ ;  /* 0x0000001fff037819 */ /* 0x006fe200000006ff */
[----:B------:R-:W-:Y:S01]  /*3e00*/  UIADD3 UR5, UPT, UPT, UR8, 0x100, URZ ;  /* 0x0000010008057890 */ /* 0x000fe2000fffe0ff */
[----:B------:R-:W-:Y:S02]  /*3e10*/  PLOP3.LUT P0, PT, PT, PT, UP0, 0x80, 0x8 ;  /* 0x000000000008781c */ /* 0x000fe40003f0f008 */
[----:B------:R-:W1:Y:S02]  /*3e20*/  SYNCS.PHASECHK.TRANS64.TRYWAIT P1, [UR8+0x100], R3 ;  /* 0x00010003ff0075a7 */ /* 0x000e640008021108 */
[----:B-1----:R-:W-:Y:S09]  /*3e30*/  @!P1 BRA `(.L_x_82) ;  /* 0x0000005000c09947 */ /* 0x002ff20003800000 */
.L_x_156:
[----:B------:R-:W-:Y:S01]  /*3e40*/  @!UP0 UPRMT UR5, UR4, 0x654, UR5 ;  /* 0x0000065404058896 */ /* 0x000fe20008000005 */
[----:B------:R-:W-:Y:S02]  /*3e50*/  UMOV UR8, 0xffff ;  /* 0x0000ffff00087882 */ /* 0x000fe40000000000 */
[----:B------:R-:W-:-:S06]  /*3e60*/  UMOV UR4, 0x1 ;  /* 0x0000000100047882 */ /* 0x000fcc0000000000 */
[----:B------:R-:W-:Y:S01]  /*3e70*/  @!P0 SYNCS.ARRIVE.TRANS64.RED.A1T0 RZ, [UR5], RZ ;  /* 0x000000ffffff89a7 */ /* 0x000fe20008100405 */
[----:B------:R-:W-:Y:S01]  /*3e80*/  NOP ;  /* 0x0000000000007918 */ /* 0x000fe20000000000 */
[----:B-1----:R-:W1:Y:S01]  /*3e90*/  LDS R0, [UR6+0x14] ;  /* 0x00001406ff007984 */ /* 0x002e620008000800 */
[----:B------:R-:W-:-:S04]  /*3ea0*/  ULOP3.LUT UR5, UR24, 0xffff, URZ, 0xc0, !UPT ;  /* 0x0000ffff18057892 */ /* 0x000fc8000f8ec0ff */
[----:B------:R-:W-:-:S04]  /*3eb0*/  USHF.R.U32.HI UR5, URZ, 0x5, UR5 ;  /* 0x00000005ff057899 */ /* 0x000fc80008011605 */
[----:B------:R-:W-:Y:S02]  /*3ec0*/  USHF.L.U32 UR8, UR8, UR5, URZ ;  /* 0x0000000508087299 */ /* 0x000fe400080006ff */
[----:B------:R-:W-:-:S04]  /*3ed0*/  USHF.L.U32 UR4, UR4, UR5, URZ ;  /* 0x0000000504047299 */ /* 0x000fc800080006ff */
[----:B-1----:R-:W-:-:S04]  /*3ee0*/  LOP3.LUT R0, R0, UR8, RZ, 0xc0, !PT ;  /* 0x0000000800007c12 */ /* 0x002fc8000f8ec0ff */
[----:B------:R-:W-:-:S13]  /*3ef0*/  ISETP.NE.AND P0, PT, R0, UR8, PT ;  /* 0x0000000800007c0c */ /* 0x000fda000bf05270 */
[----:B------:R-:W-:Y:S05]  /*3f00*/  @P0 BRA `(.L_x_83) ;  /* 0x0000000000580947 */ /* 0x000fea0003800000 */
[----:B------:R-:W1:Y:S02]  /*3f10*/  LDS R0, [UR6+0x18] ;  /* 0x00001806ff007984 */ /* 0x000e640008000800 */
[----:B-1----:R-:W-:-:S04]  /*3f20*/  LOP3.LUT R0, R0, UR4, RZ, 0xc0, !PT ;  /* 0x0000000400007c12 */ /* 0x002fc8000f8ec0ff */
[----:B------:R-:W-:-:S13]  /*3f30*/  ISETP.NE.AND P0, PT, R0, UR4, PT ;  /* 0x0000000400007c0c */ /* 0x000fda000bf05270 */
[----:B------:R-:W-:Y:S05]  /*3f40*/  @P0 BRA `(.L_x_84) ;  /* 0x00000000003c0947 */ /* 0x000fea0003800000 */
[----:B------:R-:W1:Y:S01]  /*3f50*/  S2R R2, SR_LANEID ;  /* 0x0000000000027919 */ /* 0x000e620000000000 */
[----:B------:R-:W-:Y:S01]  /*3f60*/  ULOP3.LUT UR8, URZ, UR8, URZ, 0x33, !UPT ;  /* 0x00000008ff087292 */ /* 0x000fe2000f8e33ff */
[----:B------:R-:W-:Y:S01]  /*3f70*/  LOP3.LUT R4, RZ, UR4, RZ, 0x33, !PT ;  /* 0x00000004ff047c12 */ /* 0x000fe2000f8e33ff */
[----:B------:R-:W-:Y:S02]  /*3f80*/  VOTEU.ANY UR7, UPT, PT ;  /* 0x0000000000077886 */ /* 0x000fe400038e0100 */
[----:B------:R-:W-:Y:S01]  /*3f90*/  UFLO.U32 UR7, UR7 ;  /* 0x00000007000772bd */ /* 0x000fe200080e0000 */
[----:B------:R-:W2:Y:S01]  /*3fa0*/  REDUX UR4, R4 ;  /* 0x00000000040473c4 */ /* 0x000ea20000000000 */
[----:B------:R-:W-:-:S06]  /*3fb0*/  IMAD.U32 R0, RZ, RZ, UR8 ;  /* 0x00000008ff007e24 */ /* 0x000fcc000f8e00ff */
[----:B------:R1:W-:Y:S01]  /*3fc0*/  UTCATOMSWS.AND URZ, UR8 ;  /* 0x0000000800ff79e3 */ /* 0x0003e20008000000 */
[----:B------:R-:W3:Y:S01]  /*3fd0*/  REDUX UR5, R0 ;  /* 0x00000000000573c4 */ /* 0x000ee20000000000 */
[----:B-1----:R-:W-:Y:S01]  /*3fe0*/  ISETP.EQ.U32.AND P0, PT, R2, UR7, PT ;  /* 0x0000000702007c0c */ /* 0x002fe2000bf02070 */
[----:B--2---:R-:W-:Y:S01]  /*3ff0*/  IMAD.U32 R2, RZ, RZ, UR4 ;  /* 0x00000004ff027e24 */ /* 0x004fe2000f8e00ff */
[----:B---3--:R-:W-:-:S11]  /*4000*/  MOV R3, UR5 ;  /* 0x0000000500037c02 */ /* 0x008fd60008000f00 */
[----:B------:R1:W-:Y:S04]  /*4010*/  @P0 ATOMS.AND RZ, [UR6+0x14], R3 ;  /* 0x00001403ffff098c */ /* 0x0003e8000a800006 */
[----:B------:R1:W-:Y:S01]  /*4020*/  @P0 ATOMS.AND RZ, [UR6+0x18], R2 ;  /* 0x00001802ffff098c */ /* 0x0003e2000a800006 */
[----:B------:R-:W-:Y:S05]  /*4030*/  BRA `(.L_x_85) ;  /* 0x0000000000147947 */ /* 0x000fea0003800000 */
.L_x_84:
[----:B------:R-:W-:Y:S02]  /*4040*/  MOV R2, 0x4060 ;  /* 0x0000406000027802 */ /* 0x000fe40000000f00 */
[----:B---345:R-:W-:Y:S05]  /*4050*/  CALL.REL.NOINC `($__internal_0_$__cuda_sm10x_tcgen05_guardrail_trap_col_being_dealloced_not_returned_by_alloc) ;  /* 0x0000005400147944 */ /* 0x038fea0003c00000 */
[----:B------:R-:W-:Y:S05]  /*4060*/  BRA `(.L_x_85) ;  /* 0x0000000000087947 */ /* 0x000fea0003800000 */
.L_x_83:
[----:B------:R-:W-:Y:S02]  /*4070*/  MOV R2, 0x4090 ;  /* 0x0000409000027802 */ /* 0x000fe40000000f00 */
[----:B---345:R-:W-:Y:S05]  /*4080*/  CALL.REL.NOINC `($__internal_2_$__cuda_sm10x_tcgen05_guardrail_trap_unallocated_columns_being_dealloced) ;  /* 0x0000005400207944 */ /* 0x038fea0003c00000 */
.L_x_85:
[----:B------:R-:W-:Y:S01]  /*4090*/  NOP ;  /* 0x0000000000007918 */ /* 0x000fe20000000000 */
[----:B----4-:R-:W-:Y:S05]  /*40a0*/  EXIT ;  /* 0x000000000000794d */ /* 0x010fea0003800000 */
.L_x_56:
[----:B------:R-:W-:-:S09]  /*40b0*/  UISETP.NE.OR UP5, UPT, UR10, 0x3, !UP5 ;  /* 0x000000030a00788c */ /* 0x000fd2000efa5670 */
[----:B------:R-:W-:Y:S05]  /*40c0*/  BRA.U UP5, `(.L_x_86) ;  /* 0x0000000d05407547 */ /* 0x000fea000b800000 */
[----:B------:R-:W1:Y:S01]  /*40d0*/  LDC R0, c[0x0][0xb30] ;  /* 0x0002cc00ff007b82 */ /* 0x000e620000000800 */
[----:B------:R-:W2:Y:S01]  /*40e0*/  LDCU.64 UR8, c[0x0][0x888] ;  /* 0x00011100ff0877ac */ /* 0x000ea20008000a00 */
[----:B------:R-:W-:Y:S02]  /*40f0*/  HFMA2 R29, -RZ, RZ, 0, 0 ;  /* 0x00000000ff1d7431 */ /* 0x000fe400000001ff */
[----:B------:R-:W-:Y:S01]  /*4100*/  IMAD.MOV.U32 R31, RZ, RZ, 0x1 ;  /* 0x00000001ff1f7424 */ /* 0x000fe200078e00ff */
[----:B------:R-:W-:Y:S01]  /*4110*/  MOV R23, 0x2000 ;  /* 0x0000200000177802 */ /* 0x000fe20000000f00 */
[----:B------:R-:W3:Y:S01]  /*4120*/  LDCU.64 UR4, c[0x0][0x890] ;  /* 0x00011200ff0477ac */ /* 0x000ee20008000a00 */
[----:B------:R-:W-:Y:S01]  /*4130*/  IMAD.MOV.U32 R30, RZ, RZ, RZ ;  /* 0x000000ffff1e7224 */ /* 0x000fe200078e00ff */
[----:B------:R-:W4:Y:S01]  /*4140*/  LDC R19, c[0x0][0x370] ;  /* 0x0000dc00ff137b82 */ /* 0x000f220000000800 */
[----:B------:R-:W-:Y:S01]  /*4150*/  UMOV UR6, 0x400 ;  /* 0x0000040000067882 */ /* 0x000fe20000000000 */
[----:B------:R-:W-:-:S02]  /*4160*/  UPLOP3.LUT UP1, UPT, UPT, UPT, UPT, 0x40, 0x4 ;  /* 0x000000000004789c */ /* 0x000fc40003f2e870 */
[----:B------:R-:W-:-:S04]  /*4170*/  ULEA UR6, UR37, UR6, 0x18 ;  /* 0x0000000625067291 */ /* 0x000fc8000f8ec0ff */
[----:B------:R-:W4:Y:S01]  /*4180*/  LDC R2, c[0x0][0xb0c] ;  /* 0x0002c300ff027b82 */ /* 0x000f220000000800 */
[----:B------:R-:W-:Y:S02]  /*4190*/  UIADD3 UR13, UPT, UPT, UR6, 0x58, URZ ;  /* 0x00000058060d7890 */ /* 0x000fe4000fffe0ff */
[----:B--2---:R-:W-:Y:S02]  /*41a0*/  UISETP.NE.U32.AND UP2, UPT, UR8, URZ, UPT ;  /* 0x000000ff0800728c */ /* 0x004fe4000bf45070 */
[----:B------:R-:W-:Y:S02]  /*41b0*/  UIADD3 UR17, UPT, UPT, UR6, 0x50, URZ ;  /* 0x0000005006117890 */ /* 0x000fe4000fffe0ff */
[----:B---3--:R-:W-:Y:S01]  /*41c0*/  UISETP.NE.U32.AND UP3, UPT, UR4, URZ, UPT ;  /* 0x000000ff0400728c */ /* 0x008fe2000bf65070 */
[----:B------:R-:W2:Y:S01]  /*41d0*/  LDC R18, c[0x0][0xb20] ;  /* 0x0002c800ff127b82 */ /* 0x000ea20000000800 */
[----:B-1----:R-:W-:Y:S01]  /*41e0*/  ISETP.NE.AND P1, PT, R0, 0x1, PT ;  /* 0x000000010000780c */ /* 0x002fe20003f25270 */
[----:B------:R-:W-:-:S02]  /*41f0*/  UISETP.NE.AND.EX UP2, UPT, UR9, URZ, UPT, UP2 ;  /* 0x000000ff0900728c */ /* 0x000fc4000bf45320 */
[----:B------:R-:W-:Y:S02]  /*4200*/  UPRMT UR13, UR37, 0x654, UR13 ;  /* 0x00000654250d7896 */ /* 0x000fe4000800000d */
[----:B------:R-:W-:Y:S02]  /*4210*/  UISETP.NE.AND.EX UP3, UPT, UR5, URZ, UPT, UP3 ;  /* 0x000000ff0500728c */ /* 0x000fe4000bf65330 */
[----:B------:R-:W1:Y:S08]  /*4220*/  LDC.64 R32, c[0x0][0x348] ;  /* 0x0000d200ff207b82 */ /* 0x000e700000000a00 */
[----:B------:R-:W3:Y:S08]  /*4230*/  LDC.64 R16, c[0x0][0xb10] ;  /* 0x0002c400ff107b82 */ /* 0x000ef00000000a00 */
[----:B------:R-:W1:Y:S08]  /*4240*/  LDC.64 R6, c[0x0][0xb18] ;  /* 0x0002c600ff067b82 */ /* 0x000e700000000a00 */
[----:B------:R-:W1:Y:S08]  /*4250*/  LDC.64 R4, c[0x0][0xb28] ;  /* 0x0002ca00ff047b82 */ /* 0x000e700000000a00 */
[----:B--2-4-:R-:W1:Y:S02]  /*4260*/  LDC R22, c[0x0][0x374] ;  /* 0x0000dd00ff167b82 */ /* 0x014e640000000800 */
.L_x_95:
[C---:B------:R-:W-:Y:S02]  /*4270*/  LEA R0, R30.reuse, UR6, 0x3 ;  /* 0x000000061e007c11 */ /* 0x040fe4000f8e18ff */
[----:B------:R-:W-:Y:S02]  /*4280*/  SHF.L.U32 R3, R29, 0x1f, RZ ;  /* 0x0000001f1d037819 */ /* 0x000fe400000006ff */
[----:B------:R-:W-:Y:S02]  /*4290*/  LEA R24, R30, UR6, 0x4 ;  /* 0x000000061e187c11 */ /* 0x000fe4000f8e20ff */
[----:B--2---:R-:W2:Y:S02]  /*42a0*/  SYNCS.PHASECHK.TRANS64.TRYWAIT P0, [R0+URZ+0x80], R3 ;  /* 0x00008003000075a7 */ /* 0x004ea400080011ff */
[----:B--2---:R-:W-:Y:S05]  /*42b0*/  @!P0 BRA `(.L_x_87) ;  /* 0x0000004c00b88947 */ /* 0x004fea0003800000 */
.L_x_157:
[----:B------:R-:W-:Y:S01]  /*42c0*/  ISETP.GE.AND P0, PT, R72, 0x1, PT ;  /* 0x000000014800780c */ /* 0x000fe20003f06270 */
[----:B------:R-:W4:Y:S01]  /*42d0*/  LDS.128 R24, [R24+0x110] ;  /* 0x0001100018187984 */ /* 0x000f220000000c00 */
[----:B--2---:R-:W-:Y:S01]  /*42e0*/  VIADD R0, R0, 0x90 ;  /* 0x0000009000007836 */ /* 0x004fe20000000000 */
[----:B------:R-:W-:Y:S01]  /*42f0*/  @!PT LDS RZ, [RZ] ;  /* 0x00000000fffff984 */ /* 0x000fe20000000800 */
[----:B------:R-:W-:Y:S01]  /*4300*/  @!PT LDS RZ, [RZ] ;  /* 0x00000000fffff984 */ /* 0x000fe20000000800 */
[----:B------:R-:W-:Y:S01]  /*4310*/  @!PT LDS RZ, [RZ] ;  /* 0x00000000fffff984 */ /* 0x000fe20000000800 */
[----:B------:R-:W-:Y:S01]  /*4320*/  @!PT LDS RZ, [RZ] ;  /* 0x00000000fffff984 */ /* 0x000fe20000000800 */
[----:B------:R2:W-:Y:S06]  /*4330*/  MEMBAR.ALL.CTA ;  /* 0x0000000000007992 */ /* 0x0005ec0000008000 */
[----:B--2---:R-:W2:Y:S01]  /*4340*/  FENCE.VIEW.ASYNC.S ;  /* 0x00000000000073c6 */ /* 0x004ea20000000000 */
[----:B------:R-:W-:Y:S04]  /*4350*/  PRMT R0, RZ, 0x654, R0 ;  /* 0x00000654ff007816 */ /* 0x000fe80000000000 */
[----:B--2---:R2:W-:Y:S01]  /*4360*/  SYNCS.ARRIVE.TRANS64.RED.A1T0 RZ, [R0+URZ], RZ ;  /* 0x000000ff00ff79a7 */ /* 0x0045e200081004ff */
[----:B----4-:R-:W-:Y:S11]  /*4370*/  LOP3.LUT P3, RZ, R26, 0x1, RZ, 0xc0, !PT ;  /* 0x000000011aff7812 */ /* 0x010ff6000786c0ff */
[----:B------:R-:W-:Y:S02]  /*4380*/  @!UPT UIADD3 URZ, UPT, UPT, URZ, URZ, URZ ;  /* 0x000000fffffff290 */ /* 0x000fe4000fffe0ff */
[----:B------:R-:W-:Y:S02]  /*4390*/  @P3 MOV R13, R24 ;  /* 0x00000018000d3202 */ /* 0x000fe40000000f00 */
[----:B------:R-:W-:Y:S01]  /*43a0*/  @P3 LOP3.LUT R8, R25, 0xffff, RZ, 0xc0, !PT ;  /* 0x0000ffff19083812 */ /* 0x000fe200078ec0ff */
[----:B--2---:R-:W-:Y:S06]  /*43b0*/  @!P0 BRA `(.L_x_88) ;  /* 0x0000000000a48947 */ /* 0x004fec0003800000 */
[----:B-1----:R-:W-:Y:S01]  /*43c0*/  IMAD.HI.U32 R35, R22, R7, RZ ;  /* 0x0000000716237227 */ /* 0x002fe200078e00ff */
[----:B------:R-:W-:Y:S02]  /*43d0*/  ISETP.NE.AND P0, PT, R6, 0x1, PT ;  /* 0x000000010600780c */ /* 0x000fe40003f05270 */
[----:B------:R-:W-:Y:S01]  /*43e0*/  ISETP.NE.AND P2, PT, R72, 0x1, PT ;  /* 0x000000014800780c */ /* 0x000fe20003f45270 */
[----:B---3--:R-:W-:Y:S01]  /*43f0*/  IMAD.HI.U32 R34, R19, R16, RZ ;  /* 0x0000001013227227 */ /* 0x008fe200078e00ff */
[----:B------:R-:W-:Y:S02]  /*4400*/  SHF.R.U32.HI R35, RZ, R18, R35 ;  /* 0x00000012ff237219 */ /* 0x000fe40000011623 */
[----:B------:R-:W-:Y:S01]  /*4410*/  ISETP.NE.AND P4, PT, R2, 0x1, PT ;  /* 0x000000010200780c */ /* 0x000fe20003f85270 */
[----:B------:R-:W-:Y:S01]  /*4420*/  IMAD.HI.U32 R36, R13, R16, RZ ;  /* 0x000000100d247227 */ /* 0x000fe200078e00ff */
[----:B------:R-:W-:Y:S02]  /*4430*/  SHF.R.U32.HI R34, RZ, R17, R34 ;  /* 0x00000011ff227219 */ /* 0x000fe40000011622 */
[----:B------:R-:W-:Y:S01]  /*4440*/  SEL R3, R22, R35, !P0 ;  /* 0x0000002316037207 */ /* 0x000fe20004000000 */
[C---:B------:R-:W-:Y:S01]  /*4450*/  IMAD.HI.U32 R35, R8.reuse, R7, RZ ;  /* 0x0000000708237227 */ /* 0x040fe200078e00ff */
[----:B------:R-:W-:Y:S02]  /*4460*/  SEL R11, R19, R34, !P4 ;  /* 0x00000022130b7207 */ /* 0x000fe40006000000 */
[----:B------:R-:W-:Y:S01]  /*4470*/  SHF.R.U32.HI R36, RZ, R17, R36 ;  /* 0x00000011ff247219 */ /* 0x000fe20000011624 */
[----:B------:R-:W-:Y:S01]  /*4480*/  IMAD.HI.U32 R38, R3, R4, RZ ;  /* 0x0000000403267227 */ /* 0x000fe200078e00ff */
[----:B------:R-:W-:Y:S03]  /*4490*/  SHF.R.U32.HI R35, RZ, R18, R35 ;  /* 0x00000012ff237219 */ /* 0x000fe60000011623 */
[----:B------:R-:W-:Y:S01]  /*44a0*/  IMAD.HI.U32 R34, R11, R4, RZ ;  /* 0x000000040b227227 */ /* 0x000fe200078e00ff */
[----:B------:R-:W-:Y:S02]  /*44b0*/  @P2 SHF.R.U32.HI R3, RZ, R5, R38 ;  /* 0x00000005ff032219 */ /* 0x000fe40000011626 */
[----:B------:R-:W-:Y:S02]  /*44c0*/  SEL R9, R8, R35, !P0 ;  /* 0x0000002308097207 */ /* 0x000fe40004000000 */
[----:B------:R-:W-:Y:S01]  /*44d0*/  @P2 SHF.R.U32.HI R11, RZ, R5, R34 ;  /* 0x00000005ff0b2219 */ /* 0x000fe20000011622 */
[C---:B------:R-:W-:Y:S01]  /*44e0*/  IMAD R10, R72.reuse, R3, RZ ;  /* 0x00000003480a7224 */ /* 0x040fe200078e02ff */
[----:B------:R-:W-:Y:S01]  /*44f0*/  SEL R3, R13, R36, !P4 ;  /* 0x000000240d037207 */ /* 0x000fe20006000000 */
[C---:B------:R-:W-:Y:S03]  /*4500*/  IMAD.HI.U32 R14, R9.reuse, R4, RZ ;  /* 0x00000004090e7227 */ /* 0x040fe600078e00ff */
[----:B------:R-:W-:Y:S01]  /*4510*/  ISETP.GE.AND P0, PT, R9, R10, PT ;  /* 0x0000000a0900720c */ /* 0x000fe20003f06270 */
[C---:B------:R-:W-:Y:S01]  /*4520*/  IMAD R12, R72.reuse, R11, RZ ;  /* 0x0000000b480c7224 */ /* 0x040fe200078e02ff */
[-C--:B------:R-:W-:Y:S04]  /*4530*/  SHF.R.U32.HI R14, RZ, R5.reuse, R14 ;  /* 0x00000005ff0e7219 */ /* 0x080fe8000001160e */
[----:B------:R-:W-:Y:S02]  /*4540*/  ISETP.GE.OR P0, PT, R3, R12, P0 ;  /* 0x0000000c0300720c */ /* 0x000fe40000706670 */
[----:B------:R-:W-:Y:S05]  /*4550*/  SEL R15, R9, R14, !P2 ;  /* 0x0000000e090f7207 */ /* 0x000fea0005000000 */
[----:B------:R-:W-:Y:S04]  /*4560*/  IMAD.MOV R14, RZ, RZ, -R15 ;  /* 0x000000ffff0e7224 */ /* 0x000fe800078e0a0f */
[----:B------:R-:W-:Y:S02]  /*4570*/  IMAD R14, R72, R14, R9 ;  /* 0x0000000e480e7224 */ /* 0x000fe400078e0209 */
[C---:B------:R-:W-:Y:S05]  /*4580*/  @!P0 IMAD.HI.U32 R10, R3.reuse, R4, RZ ;  /* 0x00000004030a8227 */ /* 0x040fea00078e00ff */
[----:B------:R-:W-:Y:S04]  /*4590*/  @!P0 SHF.R.U32.HI R10, RZ, R5, R10 ;  /* 0x00000005ff0a8219 */ /* 0x000fe8000001160a */
[----:B------:R-:W-:Y:S01]  /*45a0*/  @!P0 SEL R0, R3, R10, !P2 ;  /* 0x0000000a03008207 */ /* 0x000fe20005000000 */
[----:B------:R-:W-:Y:S03]  /*45b0*/  IMAD.MOV R10, RZ, RZ, -R3 ;  /* 0x000000ffff0a7224 */ /* 0x000fe600078e0a03 */
[----:B------:R-:W-:Y:S01]  /*45c0*/  @!P0 IADD3 R15, PT, PT, R15, -R0, RZ ;  /* 0x800000000f0f8210 */ /* 0x000fe20007ffe0ff */
[----:B------:R-:W-:Y:S01]  /*45d0*/  @!P0 IMAD R0, R11, R14, R0 ;  /* 0x0000000e0b008224 */ /* 0x000fe200078e0200 */
[----:B------:R-:W-:Y:S01]  /*45e0*/  IADD3 R11, PT, PT, -R9, RZ, RZ ;  /* 0x000000ff090b7210 */ /* 0x000fe20007ffe1ff */
[----:B------:R-:W-:Y:S02]  /*45f0*/  IMAD R13, R2, R10, R13 ;  /* 0x0000000a020d7224 */ /* 0x000fe400078e020d */
[----:B------:R-:W-:Y:S02]  /*4600*/  @!P0 IMAD R9, R15, R72, R3 ;  /* 0x000000480f098224 */ /* 0x000fe400078e0203 */
[----:B------:R-:W-:Y:S02]  /*4610*/  @!P0 IMAD.MOV.U32 R3, RZ, RZ, R0 ;  /* 0x000000ffff038224 */ /* 0x000fe400078e0000 */
[----:B------:R-:W-:Y:S02]  /*4620*/  IMAD R8, R6, R11, R8 ;  /* 0x0000000b06087224 */ /* 0x000fe400078e0208 */
[----:B------:R-:W-:Y:S02]  /*4630*/  IMAD R13, R3, R2, R13 ;  /* 0x00000002030d7224 */ /* 0x000fe400078e020d */
[----:B------:R-:W-:Y:S02]  /*4640*/  IMAD R8, R9, R6, R8 ;  /* 0x0000000609087224 */ /* 0x000fe400078e0208 */
.L_x_88:
[----:B------:R-:W-:Y:S05]  /*4650*/  BRA.U UP1, `(.L_x_89) ;  /* 0x0000000101107547 */ /* 0x000fea000b800000 */
[----:B------:R-:W-:Y:S04]  /*4660*/  MOV R0, UR7 ;  /* 0x0000000700007c02 */ /* 0x000fe80008000f00 */
[----:B------:R-:W-:Y:S04]  /*4670*/  SHF.L.U32 R3, R0, 0x1f, RZ ;  /* 0x0000001f00037819 */ /* 0x000fe800000006ff */
[----:B------:R-:W2:Y:S02]  /*4680*/  SYNCS.PHASECHK.TRANS64.TRYWAIT P0, [UR6+0x78], R3 ;  /* 0x00007803ff0075a7 */ /* 0x000ea40008001106 */
[----:B--2---:R-:W-:Y:S05]  /*4690*/  @!P0 BRA `(.L_x_90) ;  /* 0x0000004800d48947 */ /* 0x004fea0003800000 */
.L_x_89:
[----:B------:R-:W-:Y:S02]  /*46a0*/  R2UR UR19, R21 ;  /* 0x00000000151372ca */ /* 0x000fe400000e0000 */
[----:B------:R-:W-:Y:S02]  /*46b0*/  R2UR UR18, R20 ;  /* 0x00000000141272ca */ /* 0x000fe400000e0000 */
[----:B------:R-:W-:Y:S02]  /*46c0*/  ISETP.NE.U32.AND P2, PT, RZ, UR4, PT ;  /* 0x00000004ff007c0c */ /* 0x000fe4000bf45070 */
[----:B------:R-:W-:Y:S02]  /*46d0*/  SHF.L.U32 R12, R31, 0x1f, RZ ;  /* 0x0000001f1f0c7819 */ /* 0x000fe400000006ff */
[----:B------:R-:W-:Y:S05]  /*46e0*/  ISETP.NE.AND.EX P2, PT, RZ, UR5, PT, P2 ;  /* 0x00000005ff007c0c */ /* 0x000fea000bf45320 */
[----:B------:R-:W-:Y:S02]  /*46f0*/  USHF.L.U32 UR19, UR19, 0x7, URZ ;  /* 0x0000000713137899 */ /* 0x000fe400080006ff */
[----:B------:R-:W-:Y:S01]  /*4700*/  USHF.L.U32 UR18, UR18, 0x7, URZ ;  /* 0x0000000712127899 */ /* 0x000fe200080006ff */
[----:B------:R-:W-:Y:S11]  /*4710*/  BRA.U !UP3, `(.L_x_91) ;  /* 0x000000010b347547 */ /* 0x000ff6000b800000 */
[----:B------:R-:W-:Y:S01]  /*4720*/  UPLOP3.LUT UP0, UPT, UPT, UPT, UP2, 0x80, 0x8 ;  /* 0x000000000008789c */ /* 0x000fe20003f0f020 */
[----:B--2---:R-:W-:Y:S02]  /*4730*/  HFMA2 R0, -RZ, RZ, 0, 5.9604644775390625e-08 ;  /* 0x00000001ff007431 */ /* 0x004fe400000001ff */
[----:B------:R-:W-:Y:S03]  /*4740*/  IMAD.MOV.U32 R171, RZ, RZ, 0x1 ;  /* 0x00000001ffab7424 */ /* 0x000fe600078e00ff */
[----:B------:R-:W-:Y:S05]  /*4750*/  PLOP3.LUT P0, PT, PT, PT, UP0, 0x80, 0x8 ;  /* 0x000000000008781c */ /* 0x000fea0003f0f008 */
[----:B------:R-:W2:Y:S01]  /*4760*/  @UP0 LDCU.64 UR10, c[0x0][0x888] ;  /* 0x00011100ff0a07ac */ /* 0x000ea20008000a00 */
[----:B------:R-:W-:Y:S07]  /*4770*/  @UP0 UIMAD UR8, UR36, UR4, URZ ;  /* 0x00000004240802a4 */ /* 0x000fee000f8e02ff */
[----:B------:R-:W-:Y:S01]  /*4780*/  @!P0 PRMT R171, R0, 0x7610, R171 ;  /* 0x0000761000ab8816 */ /* 0x000fe200000000ab */
[----:B--2---:R-:W-:Y:S03]  /*4790*/  @UP0 UIMAD.WIDE UR10, UR8, 0x4, UR10 ;  /* 0x00000004080a08a5 */ /* 0x004fe6000f8e020a */
[----:B------:R-:W2:Y:S03]  /*47a0*/  @!UP0 LDCU UR8, c[0x0][0x880] ;  /* 0x00011000ff0887ac */ /* 0x000ea60008000800 */
[----:B------:R-:W-:Y:S01]  /*47b0*/  IMAD.U32 R10, RZ, RZ, UR10 ;  /* 0x0000000aff0a7e24 */ /* 0x000fe2000f8e00ff */
[----:B------:R-:W-:Y:S05]  /*47c0*/  MOV R11, UR11 ;  /* 0x0000000b000b7c02 */ /* 0x000fea0008000f00 */
[----:B-----5:R4:W5:Y:S02]  /*47d0*/  @P0 LDG.E R81, desc[UR46][R10.64] ;  /* 0x0000002e0a510981 */ /* 0x020964000c1e1900 */
[----:B--2-4-:R-:W-:Y:S07]  /*47e0*/  @!P0 IMAD.U32 R81, RZ, RZ, UR8 ;  /* 0x00000008ff518e24 */ /* 0x014fee000f8e00ff */
.L_x_91:
[----:B-----5:R-:W-:Y:S01]  /*47f0*/  @!P2 FSETP.EQ.AND P0, PT, R81, RZ, PT ;  /* 0x000000ff5100a20b */ /* 0x020fe20003f02000 */
[----:B------:R-:W-:Y:S01]  /*4800*/  @!UPT UIADD3 URZ, UPT, UPT, URZ, URZ, URZ ;  /* 0x000000fffffff290 */ /* 0x000fe2000fffe0ff */
[----:B------:R-:W-:Y:S11]  /*4810*/  @!P2 BRA `(.L_x_92) ;  /* 0x000000000014a947 */ /* 0x000ff60003800000 */
[----:B------:R-:W-:Y:S02]  /*4820*/  LOP3.LUT P2, RZ, R171, 0xff, RZ, 0xc0, !PT ;  /* 0x000000ffabff7812 */ /* 0x000fe4000784c0ff */
[----:B------:R-:W-:Y:S04]  /*4830*/  PLOP3.LUT P0, PT, PT, PT, UP0, 0x80, 0x8 ;  /* 0x000000000008781c */ /* 0x000fe80003f0f008 */
[----:B------:R-:W-:Y:S07]  /*4840*/  PLOP3.LUT P0, PT, P0, PT, PT, 0x8, 0x80 ;  /* 0x000000000080781c */ /* 0x000fee000070e170 */
[----:B------:R-:W-:Y:S11]  /*4850*/  @P2 FSETP.EQ.AND P0, PT, R81, RZ, PT ;  /* 0x000000ff5100220b */ /* 0x000ff60003f02000 */
[----:B------:R-:W-:Y:S02]  /*4860*/  @!UPT UIADD3 URZ, UPT, UPT, URZ, URZ, URZ ;  /* 0x000000fffffff290 */ /* 0x000fe4000fffe0ff */
.L_x_92:
[----:B------:R-:W4:Y:S01]  /*4870*/  SYNCS.PHASECHK.TRANS64.TRYWAIT P2, [UR6+0x60], R12 ;  /* 0x0000600cff0075a7 */ /* 0x000f220008041106 */
[----:B------:R-:W-:Y:S04]  /*4880*/  ELECT P4, URZ, PT ;  /* 0x0000000000ff782f */ /* 0x000fe80003880000 */
[----:B------:R-:W-:Y:S11]  /*4890*/  PLOP3.LUT P4, PT, P0, P4, PT, 0xf2, 0x2f ;  /* 0x00000000002f781c */ /* 0x000ff60000789e72 */
[----:B------:R-:W-:Y:S02]  /*48a0*/  @!UPT UIADD3 URZ, UPT, UPT, URZ, URZ, URZ ;  /* 0x000000fffffff290 */ /* 0x000fe4000fffe0ff */
[----:B-1----:R-:W-:Y:S05]  /*48b0*/  @!P4 IADD3 R21, P0, PT, R32, 0x580, RZ ;  /* 0x000005802015c810 */ /* 0x002fea0007f1e0ff */
[----:B------:R-:W-:Y:S01]  /*48c0*/  @!P4 IMAD.X R20, RZ, RZ, R33, P0 ;  /* 0x000000ffff14c224 */ /* 0x000fe200000e0621 */
[----:B----4-:R-:W-:Y:S07]  /*48d0*/  @!P2 BRA `(.L_x_93) ;  /* 0x00000048005ca947 */ /* 0x010fee0003800000 */
.L_x_160:
[----:B------:R-:W4:Y:S01]  /*48e0*/  LDC.64 R14, c[0x0][0xb10] ;  /* 0x0002c400ff0e7b82 */ /* 0x000f220000000a00 */
[----:B------:R-:W-:Y:S01]  /*48f0*/  @!P4 R2UR UR8, R20 ;  /* 0x000000001408c2ca */ /* 0x000fe200000e0000 */
[----:B------:R-:W-:Y:S01]  /*4900*/  VOTEU.ALL UP1, P4 ;  /* 0x0000000000ff7886 */ /* 0x000fe20002020000 */
[----:B------:R-:W-:Y:S01]  /*4910*/  @!P4 R2UR UR9, R21 ;  /* 0x000000001509c2ca */ /* 0x000fe200000e0000 */
[----:B------:R-:W-:Y:S01]  /*4920*/  UMOV UR10, 0x0 ;  /* 0x00000000000a7882 */ /* 0x000fe20000000000 */
[----:B------:R-:W-:Y:S03]  /*4930*/  UMOV UR11, 0x10000000 ;  /* 0x10000000000b7882 */ /* 0x000fe60000000000 */
[----:B------:R-:W5:Y:S01]  /*4940*/  LDC.64 R10, c[0x0][0xb18] ;  /* 0x0002c600ff0a7b82 */ /* 0x000f620000000a00 */
[----:B------:R-:W-:Y:S01]  /*4950*/  @!UP1 UIADD3 UR16, UPT, UPT, UR6, 0x200, URZ ;  /* 0x0000020006109890 */ /* 0x000fe2000fffe0ff */
[----:B------:R-:W-:Y:S01]  /*4960*/  @P3 SHF.R.U32.HI R28, RZ, 0x10, R25 ;  /* 0x00000010ff1c3819 */ /* 0x000fe20000011619 */
[----:B------:R-:W-:Y:S01]  /*4970*/  VOTEU.ALL UP1, P4 ;  /* 0x0000000000ff7886 */ /* 0x000fe20002020000 */
[----:B------:R-:W-:Y:S01]  /*4980*/  UMOV UR20, UR36 ;  /* 0x0000002400147c82 */ /* 0x000fe20008000000 */
[----:B------:R-:W-:Y:S03]  /*4990*/  VIADD R30, R30, 0x1 ;  /* 0x000000011e1e7836 */ /* 0x000fe60000000000 */
[----:B--2---:R-:W2:Y:S01]  /*49a0*/  @!P1 LDC R0, c[0x0][0xb20] ;  /* 0x0002c800ff009b82 */ /* 0x004ea20000000800 */
[----:B------:R-:W-:Y:S01]  /*49b0*/  IMAD.U32 R21, RZ, RZ, UR8 ;  /* 0x00000008ff157e24 */ /* 0x000fe2000f8e00ff */
[----:B------:R-:W-:Y:S06]  /*49c0*/  UPRMT UR8, UR37, 0x654, UR17 ;  /* 0x0000065425087896 */ /* 0x000fec0008000011 */
[----:B-1----:R-:W1:Y:S01]  /*49d0*/  @!P1 LDC R3, c[0x0][0xb0c] ;  /* 0x0002c300ff039b82 */ /* 0x002e620000000800 */
[----:B------:R-:W-:Y:S01]  /*49e0*/  IMAD.U32 R20, RZ, RZ, UR9 ;  /* 0x00000009ff147e24 */ /* 0x000fe2000f8e00ff */
[----:B------:R-:W-:Y:S04]  /*49f0*/  @!P4 R2UR UR15, R21 ;  /* 0x00000000150fc2ca */ /* 0x000fe800000e0000 */
[----:B------:R-:W-:Y:S01]  /*4a00*/  @!P4 R2UR UR14, R20 ;  /* 0x00000000140ec2ca */ /* 0x000fe200000e0000 */
[----:B------:R-:W-:Y:S11]  /*4a10*/  @!P4 IMAD.MOV.U32 R20, RZ, RZ, 0x2000 ;  /* 0x00002000ff14c424 */ /* 0x000ff600078e00ff */
[----:B------:R-:W-:Y:S01]  /*4a20*/  @!UPT UIADD3 URZ, UPT, UPT, URZ, URZ, URZ ;  /* 0x000000fffffff290 */ /* 0x000fe2000fffe0ff */
[----:B------:R1:W-:Y:S01]  /*4a30*/  @!UP1 UTMALDG.3D [UR16], [UR14], desc[UR10] ;  /* 0x00000a100e0095b4 */ /* 0x0003e20008011000 */
[----:B------:R1:W-:Y:S02]  /*4a40*/  @!P4 SYNCS.ARRIVE.TRANS64.RED.A0TR RZ, [UR6+0x50], R20 ;  /* 0x00005014ffffc9a7 */ /* 0x0003e40008300406 */
[----:B-1----:R-:W-:Y:S01]  /*4a50*/  @!P1 ISETP.NE.AND P2, PT, R3, 0x1, PT ;  /* 0x000000010300980c */ /* 0x002fe20003f45270 */
[C---:B----4-:R-:W-:Y:S01]  /*4a60*/  @!P1 IMAD.HI.U32 R14, R13.reuse, R14, RZ ;  /* 0x0000000e0d0e9227 */ /* 0x050fe200078e00ff */
[----:B-----5:R-:W-:Y:S03]  /*4a70*/  @!P1 ISETP.NE.AND P0, PT, R10, 0x1, PT ;  /* 0x000000010a00980c */ /* 0x020fe60003f05270 */
[C---:B------:R-:W-:Y:S01]  /*4a80*/  @!P1 IMAD.HI.U32 R11, R8.reuse, R11, RZ ;  /* 0x0000000b080b9227 */ /* 0x040fe200078e00ff */
[----:B------:R-:W-:Y:S04]  /*4a90*/  @!P1 SHF.R.U32.HI R14, RZ, R15, R14 ;  /* 0x0000000fff0e9219 */ /* 0x000fe8000001160e */
[----:B--2---:R-:W-:Y:S01]  /*4aa0*/  @!P1 SHF.R.U32.HI R9, RZ, R0, R11 ;  /* 0x00000000ff099219 */ /* 0x004fe2000001160b */
[----:B------:R-:W-:Y:S01]  /*4ab0*/  SYNCS.ARRIVE.TRANS64.RED.A1T0 RZ, [UR8], RZ ;  /* 0x000000ffffff79a7 */ /* 0x000fe20008100408 */
[----:B------:R-:W-:Y:S02]  /*4ac0*/  @!P1 SEL R14, R13, R14, !P2 ;  /* 0x0000000e0d0e9207 */ /* 0x000fe40005000000 */
[----:B------:R-:W-:Y:S01]  /*4ad0*/  @!P1 SEL R9, R8, R9, !P0 ;  /* 0x0000000908099207 */ /* 0x000fe20004000000 */
[----:B------:R-:W1:Y:S04]  /*4ae0*/  SYNCS.PHASECHK.TRANS64.TRYWAIT P5, [UR6+0x68], R12 ;  /* 0x0000680cff0075a7 */ /* 0x000e6800080a1106 */
[----:B------:R-:W-:Y:S02]  /*4af0*/  @!P1 IMAD.IADD R0, R9, 0x1, -R14 ;  /* 0x0000000109009824 */ /* 0x000fe400078e0a0e */
[----:B------:R-:W-:Y:S02]  /*4b00*/  @!P1 IMAD.IADD R9, R14, 0x1, -R9 ;  /* 0x000000010e099824 */ /* 0x000fe400078e0a09 */
[----:B------:R-:W-:Y:S02]  /*4b10*/  @!P1 IMAD R13, R0, R3, R13 ;  /* 0x00000003000d9224 */ /* 0x000fe400078e020d */
[----:B------:R-:W-:Y:S01]  /*4b20*/  @!P1 IMAD R8, R9, R10, R8 ;  /* 0x0000000a09089224 */ /* 0x000fe200078e0208 */
[----:B-1----:R-:W-:Y:S06]  /*4b30*/  @!P5 BRA `(.L_x_94) ;  /* 0x0000004400dcd947 */ /* 0x002fec0003800000 */
.L_x_162:
[----:B-1----:R-:W-:Y:S01]  /*4b40*/  @!P4 IADD3 R3, P0, PT, R32, 0x580, RZ ;  /* 0x000005802003c810 */ /* 0x002fe20007f1e0ff */
[----:B------:R-:W-:Y:S01]  /*4b50*/  VOTEU.ALL UP1, P4 ;  /* 0x0000000000ff7886 */ /* 0x000fe20002020000 */
[----:B------:R-:W-:Y:S01]  /*4b60*/  UMOV UR20, 0x0 ;  /* 0x0000000000147882 */ /* 0x000fe20000000000 */
[----:B------:R-:W-:Y:S01]  /*4b70*/  UMOV UR21, 0x10000000 ;  /* 0x1000000000157882 */ /* 0x000fe20000000000 */
[----:B------:R-:W-:Y:S01]  /*4b80*/  @!P4 R2UR UR9, R3 ;  /* 0x000000000309c2ca */ /* 0x000fe200000e0000 */
[----:B------:R-:W-:Y:S01]  /*4b90*/  @!P4 IMAD.X R0, RZ, RZ, R33, P0 ;  /* 0x000000ffff00c224 */ /* 0x000fe200000e0621 */
[----:B------:R-:W-:Y:S01]  /*4ba0*/  @!UP1 UIADD3 UR10, UPT, UPT, UR18, 0x40, URZ ;  /* 0x00000040120a9890 */ /* 0x000fe2000fffe0ff */
[----:B------:R-:W-:Y:S01]  /*4bb0*/  ISETP.NE.AND P0, PT, R30, 0x2, PT ;  /* 0x000000021e00780c */ /* 0x000fe20003f05270 */
[----:B------:R-:W-:Y:S01]  /*4bc0*/  UMOV UR11, UR19 ;  /* 0x00000013000b7c82 */ /* 0x000fe20008000000 */
[----:B------:R-:W-:Y:S01]  /*4bd0*/  UMOV UR12, UR36 ;  /* 0x00000024000c7c82 */ /* 0x000fe20008000000 */
[----:B------:R-:W-:Y:S01]  /*4be0*/  @!P4 R2UR UR8, R0 ;  /* 0x000000000008c2ca */ /* 0x000fe200000e0000 */
[----:B------:R-:W-:Y:S01]  /*4bf0*/  IMAD.IADD R20, R8, 0x1, R147 ;  /* 0x0000000108147824 */ /* 0x000fe200078e0293 */
[----:B------:R-:W-:Y:S01]  /*4c00*/  @P3 R2UR UR36, R28 ;  /* 0x000000001c2432ca */ /* 0x000fe200000e0000 */
[----:B------:R-:W-:Y:S01]  /*4c10*/  IMAD.IADD R21, R13, 0x1, R170 ;  /* 0x000000010d157824 */ /* 0x000fe200078e02aa */
[----:B------:R-:W-:Y:S02]  /*4c20*/  SEL R0, RZ, 0x1, P0 ;  /* 0x00000001ff007807 */ /* 0x000fe40000000000 */
[----:B------:R-:W-:Y:S01]  /*4c30*/  LOP3.LUT R31, R31, 0x1, RZ, 0x3c, !PT ;  /* 0x000000011f1f7812 */ /* 0x000fe200078e3cff */
[----:B------:R-:W-:Y:S01]  /*4c40*/  IMAD.U32 R10, RZ, RZ, UR9 ;  /* 0x00000009ff0a7e24 */ /* 0x000fe2000f8e00ff */
[----:B------:R-:W-:Y:S01]  /*4c50*/  @!UP1 UIADD3 UR9, UPT, UPT, UR6, 0x58, URZ ;  /* 0x0000005806099890 */ /* 0x000fe2000fffe0ff */
[----:B------:R-:W-:Y:S02]  /*4c60*/  LOP3.LUT R29, R29, R0, RZ, 0x3c, !PT ;  /* 0x000000001d1d7212 */ /* 0x000fe400078e3cff */
[----:B------:R-:W-:Y:S02]  /*4c70*/  SEL R30, R30, RZ, P0 ;  /* 0x000000ff1e1e7207 */ /* 0x000fe40000000000 */
[----:B------:R-:W-:Y:S01]  /*4c80*/  IMAD.U32 R11, RZ, RZ, UR8 ;  /* 0x00000008ff0b7e24 */ /* 0x000fe2000f8e00ff */
[----:B------:R-:W-:Y:S01]  /*4c90*/  @!P4 R2UR UR14, R10 ;  /* 0x000000000a0ec2ca */ /* 0x000fe200000e0000 */
[----:B------:R-:W-:Y:S01]  /*4ca0*/  @!UP1 UIADD3 UR8, UPT, UPT, UR6, 0x2200, URZ ;  /* 0x0000220006089890 */ /* 0x000fe2000fffe0ff */
[----:B------:R-:W-:Y:S02]  /*4cb0*/  VOTEU.ALL UP1, P4 ;  /* 0x0000000000ff7886 */ /* 0x000fe40002020000 */
[----:B------:R-:W-:Y:S11]  /*4cc0*/  @!P4 R2UR UR15, R11 ;  /* 0x000000000b0fc2ca */ /* 0x000ff600000e0000 */
[----:B------:R-:W-:Y:S02]  /*4cd0*/  @!UPT UIADD3 URZ, UPT, UPT, URZ, URZ, URZ ;  /* 0x000000fffffff290 */ /* 0x000fe4000fffe0ff */
[----:B------:R2:W-:Y:S01]  /*4ce0*/  @!UP1 UTMALDG.3D [UR8], [UR14], desc[UR20] ;  /* 0x000014080e0095b4 */ /* 0x0005e20008011000 */
[----:B------:R2:W-:Y:S01]  /*4cf0*/  @!P4 SYNCS.ARRIVE.TRANS64.RED.A0TR RZ, [UR6+0x58], R23 ;  /* 0x00005817ffffc9a7 */ /* 0x0005e20008300406 */
[----:B------:R-:W-:Y:S01]  /*4d00*/  UPLOP3.LUT UP1, UPT, UPT, UPT, UPT, 0x80, 0x8 ;  /* 0x000000000008789c */ /* 0x000fe20003f2f070 */
[----:B------:R-:W-:Y:S01]  /*4d10*/  SYNCS.ARRIVE.TRANS64.RED.A1T0 RZ, [UR13], RZ ;  /* 0x000000ffffff79a7 */ /* 0x000fe2000810040d */
[----:B------:R-:W-:Y:S09]  /*4d20*/  @P3 BRA `(.L_x_95) ;  /* 0xfffffff400503947 */ /* 0x000ff2000383ffff */
[----:B------:R-:W-:-:S04]  /*4d30*/  SHF.L.U32 R3, R31, 0x1f, RZ ;  /* 0x0000001f1f037819 */ /* 0x000fc800000006ff */
[----:B------:R-:W1:Y:S02]  /*4d40*/  SYNCS.PHASECHK.TRANS64.TRYWAIT P0, [UR6+0x60], R3 ;  /* 0x00006003ff0075a7 */ /* 0x000e640008001106 */
[----:B-1----:R-:W-:Y:S05]  /*4d50*/  @!P0 BRA `(.L_x_96) ;  /* 0x00000044006c8947 */ /* 0x002fea0003800000 */
.L_x_164:
[----:B-1----:R-:W-:-:S07]  /*4d60*/  MOV R0, UR6 ;  /* 0x0000000600007c02 */ /* 0x002fce0008000f00 */
.L_x_97:
[----:B-1----:R-:W-:-:S04]  /*4d70*/  SHF.L.U32 R3, R31, 0x1f, RZ ;  /* 0x0000001f1f037819 */ /* 0x002fc800000006ff */
[----:B------:R1:W4:Y:S03]  /*4d80*/  SYNCS.PHASECHK.TRANS64.TRYWAIT P0, [R0+URZ+0x68], R3 ;  /* 0x00006803000075a7 */ /* 0x00032600080011ff */
[----:B----4-:R-:W-:Y:S05]  /*4d90*/  @!P0 NANOSLEEP.SYNCS 0x989680 ;  /* 0x009896800000895d */ /* 0x010fea0003900000 */
[----:B------:R-:W4:Y:S02]  /*4da0*/  @!P0 SYNCS.PHASECHK.TRANS64 P0, [R0+URZ+0x68], R3 ;  /* 0x00006803000085a7 */ /* 0x000f2400080010ff */
[----:B--2-4-:R-:W-:Y:S05]  /*4db0*/  @P0 EXIT ;  /* 0x000000000000094d */ /* 0x014fea0003800000 */
[----:B------:R-:W-:Y:S05]  /*4dc0*/  BRA `(.L_x_97) ;  /* 0xfffffffc00e87947 */ /* 0x000fea000383ffff */
.L_x_86:
[----:B------:R-:W-:-:S06]  /*4dd0*/  UISETP.GE.AND UP1, UPT, UR10, 0x4, UPT ;  /* 0x000000040a00788c */ /* 0x000fcc000bf26270 */
[----:B------:R-:W-:-:S13]  /*4de0*/  PLOP3.LUT P0, PT, PT, PT, UP1, 0x80, 0x8 ;  /* 0x000000000008781c */ /* 0x000fda0003f0f018 */
[----:B------:R-:W-:Y:S05]  /*4df0*/  @!P0 EXIT ;  /* 0x000000000000894d */ /* 0x000fea0003800000 */
[----:B------:R-:W-:Y:S01]  /*4e00*/  BAR.SYNC.DEFER_BLOCKING 0x6, 0xa0 ;  /* 0x0182800000007b1d */ /* 0x000fe20000010000 */
[C---:B------:R-:W-:Y:S01]  /*4e10*/  IMAD.SHL.U32 R3, R189.reuse, 0x40, RZ ;  /* 0x00000040bd037824 */ /* 0x040fe200078e00ff */
[C---:B------:R-:W-:Y:S01]  /*4e20*/  LOP3.LUT R193, R189.reuse, 0x60, RZ, 0xc0, !PT ;  /* 0x00000060bdc17812 */ /* 0x040fe200078ec0ff */
[C---:B------:R-:W-:Y:S01]  /*4e30*/  IMAD.SHL.U32 R172, R189.reuse, 0x8, RZ ;  /* 0x00000008bdac7824 */ /* 0x040fe200078e00ff */
[C---:B------:R-:W-:Y:S01]  /*4e40*/  LOP3.LUT R191, R189.reuse, 0x2, RZ, 0xc0, !PT ;  /* 0x00000002bdbf7812 */ /* 0x040fe200078ec0ff */
[----:B------:R-:W-:Y:S01]  /*4e50*/  IMAD.U32 R79, R189, 0x10000, RZ ;  /* 0x00010000bd4f7824 */ /* 0x000fe200078e00ff */
[----:B------:R-:W-:Y:S02]  /*4e60*/  UMOV UR49, 0x400 ;  /* 0x0000040000317882 */ /* 0x000fe40000000000 */
[----:B------:R-:W1:Y:S01]  /*4e70*/  LDC R177, c[0x0][0x370] ;  /* 0x0000dc00ffb17b82 */ /* 0x000e620000000800 */
[----:B------:R-:W-:Y:S01]  /*4e80*/  ULEA UR49, UR37, UR49, 0x18 ;  /* 0x0000003125317291 */ /* 0x000fe2000f8ec0ff */
[----:B------:R-:W-:Y:S01]  /*4e90*/  LOP3.LUT R5, R3, 0x180, RZ, 0xc0, !PT ;  /* 0x0000018003057812 */ /* 0x000fe200078ec0ff */
[----:B------:R-:W-:Y:S01]  /*4ea0*/  HFMA2 R196, -RZ, RZ, 0, 0 ;  /* 0x00000000ffc47431 */ /* 0x000fe200000001ff */
[----:B------:R-:W-:Y:S01]  /*4eb0*/  LOP3.LUT R79, R79, 0x600000, RZ, 0xc0, !PT ;  /* 0x006000004f4f7812 */ /* 0x000fe200078ec0ff */
[----:B------:R-:W-:Y:S01]  /*4ec0*/  UIADD3 UR4, UPT, UPT, UR49, 0x4200, URZ ;  /* 0x0000420031047890 */ /* 0x000fe2000fffe0ff */
[----:B------:R-:W-:Y:S01]  /*4ed0*/  LOP3.LUT R172, R5, 0x30, R172, 0xf8, !PT ;  /* 0x0000003005ac7812 */ /* 0x000fe200078ef8ac */
[----:B------:R-:W-:Y:S01]  /*4ee0*/  IMAD.MOV.U32 R76, RZ, RZ, RZ ;  /* 0x000000ffff4c7224 */ /* 0x000fe200078e00ff */
[----:B------:R-:W2:Y:S01]  /*4ef0*/  LDC R74, c[0x0][0xb0c] ;  /* 0x0002c300ff4a7b82 */ /* 0x000ea20000000800 */
[----:B------:R-:W-:-:S02]  /*4f00*/  LOP3.LUT R189, R189, 0x4, RZ, 0xc0, !PT ;  /* 0x00000004bdbd7812 */ /* 0x000fc400078ec0ff */
[----:B------:R-:W-:Y:S02]  /*4f10*/  CS2R R182, SRZ ;  /* 0x0000000000b67805 */ /* 0x000fe4000001ff00 */
[----:B------:R-:W-:Y:S02]  /*4f20*/  LOP3.LUT R172, R172, 0x1e40, R3, 0xf8, !PT ;  /* 0x00001e40acac7812 */ /* 0x000fe400078ef803 */
[----:B------:R-:W-:Y:S02]  /*4f30*/  CS2R R180, SRZ ;  /* 0x0000000000b47805 */ /* 0x000fe4000001ff00 */
[----:B------:R-:W-:Y:S01]  /*4f40*/  IADD3 R188, PT, PT, -R189, 0x2, RZ ;  /* 0x00000002bdbc7810 */ /* 0x000fe20007ffe1ff */
[----:B------:R-:W-:Y:S01]  /*4f50*/  IMAD.MOV R176, RZ, RZ, -R191 ;  /* 0x000000ffffb07224 */ /* 0x000fe200078e0abf */
[----:B------:R-:W-:Y:S01]  /*4f60*/  MOV R192, UR4 ;  /* 0x0000000400c07c02 */ /* 0x000fe20008000f00 */
[----:B------:R-:W3:Y:S01]  /*4f70*/  LDC R174, c[0x0][0xb20] ;  /* 0x0002c800ffae7b82 */ /* 0x000ee20000000800 */
[----:B------:R-:W4:Y:S01]  /*4f80*/  LDS R0, [UR49+0x130] ;  /* 0x00013031ff007984 */ /* 0x000f220008000800 */
[----:B------:R-:W-:Y:S01]  /*4f90*/  VIADD R190, R172, UR49 ;  /* 0x00000031acbe7c36 */ /* 0x000fe20008000000 */
[----:B------:R-:W1:Y:S01]  /*4fa0*/  LDCU.64 UR52, c[0x0][0x348] ;  /* 0x00006900ff3477ac */ /* 0x000e620008000a00 */
[----:B------:R-:W-:-:S02]  /*4fb0*/  IMAD.MOV R175, RZ, RZ, -R189 ;  /* 0x000000ffffaf7224 */ /* 0x000fc400078e0abd */
[----:B------:R-:W-:Y:S01]  /*4fc0*/  VIADD R190, R190, 0x200 ;  /* 0x00000200bebe7836 */ /* 0x000fe20000000000 */
[----:B------:R-:W1:Y:S01]  /*4fd0*/  LDCU.64 UR38, c[0x0][0x888] ;  /* 0x00011100ff2677ac */ /* 0x000e620008000a00 */
[----:B------:R-:W1:Y:S01]  /*4fe0*/  LDC R73, c[0x0][0xb30] ;  /* 0x0002cc00ff497b82 */ /* 0x000e620000000800 */
[----:B------:R-:W1:Y:S01]  /*4ff0*/  LDCU.64 UR44, c[0x0][0x890] ;  /* 0x00011200ff2c77ac */ /* 0x000e620008000a00 */
[----:B------:R-:W-:-:S06]  /*5000*/  UIADD3 UR48, UPT, UPT, UR49, 0x200, URZ ;  /* 0x0000020031307890 */ /* 0x000fcc000fffe0ff */
[----:B------:R-:W1:Y:S08]  /*5010*/  LDC.64 R168, c[0x0][0xb10] ;  /* 0x0002c400ffa87b82 */ /* 0x000e700000000a00 */
[----:B------:R-:W1:Y:S08]  /*5020*/  LDC.64 R70, c[0x0][0xb18] ;  /* 0x0002c600ff467b82 */ /* 0x000e700000000a00 */
[----:B------:R-:W1:Y:S08]  /*5030*/  LDC.64 R68, c[0x0][0xb28] ;  /* 0x0002ca00ff447b82 */ /* 0x000e700000000a00 */
[----:B------:R-:W1:Y:S01]  /*5040*/  LDC.64 R166, c[0x0][0x8b0] ;  /* 0x00022c00ffa67b82 */ /* 0x000e620000000a00 */
[----:B----4-:R-:W-:-:S07]  /*5050*/  IMAD.IADD R79, R0, 0x1, R79 ;  /* 0x00000001004f7824 */ /* 0x010fce00078e024f */
[----:B------:R-:W4:Y:S08]  /*5060*/  LDC.64 R164, c[0x0][0x8a8] ;  /* 0x00022a00ffa47b82 */ /* 0x000f300000000a00 */
[----:B--23--:R-:W1:Y:S02]  /*5070*/  LDC R178, c[0x0][0x374] ;  /* 0x0000dd00ffb27b82 */ /* 0x00ce640000000800 */
.L_x_124:
[----:B------:R-:W-:Y:S02]  /*5080*/  LEA R0, R196, UR49, 0x3 ;  /* 0x00000031c4007c11 */ /* 0x000fe4000f8e18ff */
[----:B------:R-:W-:Y:S02]  /*5090*/  SHF.L.U32 R3, R182, 0x1f, RZ ;  /* 0x0000001fb6037819 */ /* 0x000fe400000006ff */
[----:B-1----:R-:W-:Y:S02]  /*50a0*/  LEA R16, R196, UR49, 0x4 ;  /* 0x00000031c4107c11 */ /* 0x002fe4000f8e20ff */
[----:B------:R-:W2:Y:S02]  /*50b0*/  SYNCS.PHASECHK.TRANS64.TRYWAIT P0, [R0+URZ+0x80], R3 ;  /* 0x00008003000075a7 */ /* 0x000ea400080011ff */
[----:B--2---:R-:W-:Y:S05]  /*50c0*/  @!P0 BRA `(.L_x_98) ;  /* 0x0000004000a88947 */ /* 0x004fea0003800000 */
.L_x_165:
[----:B------:R-:W3:Y:S01]  /*50d0*/  LDC.64 R12, c[0x0][0xb10] ;  /* 0x0002c400ff0c7b82 */ /* 0x000ee20000000a00 */
[----:B------:R-:W4:Y:S01]  /*50e0*/  LDS.128 R16, [R16+0x110] ;  /* 0x0001100010107984 */ /* 0x000f220000000c00 */
[----:B-1----:R-:W-:Y:S01]  /*50f0*/  ISETP.NE.AND P1, PT, R73, 0x1, PT ;  /* 0x000000014900780c */ /* 0x002fe20003f25270 */
[----:B--2---:R-:W-:Y:S01]  /*5100*/  VIADD R0, R0, 0x90 ;  /* 0x0000009000007836 */ /* 0x004fe20000000000 */
[----:B------:R-:W-:Y:S04]  /*5110*/  ISETP.GE.AND P0, PT, R72, 0x1, PT ;  /* 0x000000014800780c */ /* 0x000fe80003f06270 */
[----:B------:R-:W1:Y:S01]  /*5120*/  LDC.64 R10, c[0x0][0xb18] ;  /* 0x0002c600ff0a7b82 */ /* 0x000e620000000a00 */
[----:B------:R-:W-:Y:S01]  /*5130*/  PRMT R0, RZ, 0x654, R0 ;  /* 0x00000654ff007816 */ /* 0x000fe20000000000 */
[----:B------:R-:W-:Y:S01]  /*5140*/  @!PT LDS RZ, [RZ] ;  /* 0x00000000fffff984 */ /* 0x000fe20000000800 */
[----:B------:R-:W-:Y:S01]  /*5150*/  @!PT LDS RZ, [RZ] ;  /* 0x00000000fffff984 */ /* 0x000fe20000000800 */
[----:B------:R-:W-:Y:S01]  /*5160*/  @!PT LDS RZ, [RZ] ;  /* 0x00000000fffff984 */ /* 0x000fe20000000800 */
[----:B------:R-:W-:Y:S01]  /*5170*/  @!PT LDS RZ, [RZ] ;  /* 0x00000000fffff984 */ /* 0x000fe20000000800 */
[----:B------:R2:W-:Y:S06]  /*5180*/  MEMBAR.ALL.CTA ;  /* 0x0000000000007992 */ /* 0x0005ec0000008000 */
[----:B--2---:R-:W2:Y:S01]  /*5190*/  FENCE.VIEW.ASYNC.S ;  /* 0x00000000000073c6 */ /* 0x004ea20000000000 */
[----:B------:R-:W1:Y:S08]  /*51a0*/  @!P1 LDC R14, c[0x0][0xb20] ;  /* 0x0002c800ff0e9b82 */ /* 0x000e700000000800 */
[----:B------:R-:W1:Y:S01]  /*51b0*/  @!P1 LDC R9, c[0x0][0xb0c] ;  /* 0x0002c300ff099b82 */ /* 0x000e620000000800 */
[----:B--2---:R2:W-:Y:S01]  /*51c0*/  SYNCS.ARRIVE.TRANS64.RED.A1T0 RZ, [R0+URZ], RZ ;  /* 0x000000ff00ff79a7 */ /* 0x0045e200081004ff */
[----:B----4-:R-:W-:Y:S04]  /*51d0*/  LOP3.LUT P4, RZ, R18, 0x1, RZ, 0xc0, !PT ;  /* 0x0000000112ff7812 */ /* 0x010fe8000788c0ff */
[----:B------:R-:W-:Y:S09]  /*51e0*/  P2R R194, PR, RZ, 0x10 ;  /* 0x00000010ffc27803 */ /* 0x000ff20000000000 */
[----:B------:R-:W-:Y:S02]  /*51f0*/  @P4 MOV R77, R16 ;  /* 0x00000010004d4202 */ /* 0x000fe40000000f00 */
[----:B------:R-:W-:Y:S01]  /*5200*/  @P4 LOP3.LUT R75, R17, 0xffff, RZ, 0xc0, !PT ;  /* 0x0000ffff114b4812 */ /* 0x000fe200078ec0ff */
[----:B--23--:R-:W-:Y:S06]  /*5210*/  @!P0 BRA `(.L_x_99) ;  /* 0x0000000000a48947 */ /* 0x00cfec0003800000 */
[----:B------:R-:W-:Y:S01]  /*5220*/  IMAD.HI.U32 R23, R178, R71, RZ ;  /* 0x00000047b2177227 */ /* 0x000fe200078e00ff */
[----:B------:R-:W-:Y:S02]  /*5230*/  ISETP.NE.AND P0, PT, R70, 0x1, PT ;  /* 0x000000014600780c */ /* 0x000fe40003f05270 */
[----:B------:R-:W-:Y:S01]  /*5240*/  ISETP.NE.AND P2, PT, R72, 0x1, PT ;  /* 0x000000014800780c */ /* 0x000fe20003f45270 */
[----:B------:R-:W-:Y:S01]  /*5250*/  IMAD.HI.U32 R22, R177, R168, RZ ;  /* 0x000000a8b1167227 */ /* 0x000fe200078e00ff */
[----:B------:R-:W-:Y:S02]  /*5260*/  SHF.R.U32.HI R23, RZ, R174, R23 ;  /* 0x000000aeff177219 */ /* 0x000fe40000011617 */
[----:B------:R-:W-:Y:S01]  /*5270*/  ISETP.NE.AND P3, PT, R74, 0x1, PT ;  /* 0x000000014a00780c */ /* 0x000fe20003f65270 */
[----:B------:R-:W-:Y:S01]  /*5280*/  IMAD.HI.U32 R26, R77, R168, RZ ;  /* 0x000000a84d1a7227 */ /* 0x000fe200078e00ff */
[----:B------:R-:W-:Y:S02]  /*5290*/  SHF.R.U32.HI R22, RZ, R169, R22 ;  /* 0x000000a9ff167219 */ /* 0x000fe40000011616 */
[----:B------:R-:W-:Y:S01]  /*52a0*/  SEL R3, R178, R23, !P0 ;  /* 0x00000017b2037207 */ /* 0x000fe20004000000 */
[----:B------:R-:W-:Y:S01]  /*52b0*/  IMAD.HI.U32 R23, R75, R71, RZ ;  /* 0x000000474b177227 */ /* 0x000fe200078e00ff */
[----:B------:R-:W-:Y:S02]  /*52c0*/  SEL R7, R177, R22, !P3 ;  /* 0x00000016b1077207 */ /* 0x000fe40005800000 */
[----:B------:R-:W-:Y:S01]  /*52d0*/  SHF.R.U32.HI R26, RZ, R169, R26 ;  /* 0x000000a9ff1a7219 */ /* 0x000fe2000001161a */
[-C--:B------:R-:W-:Y:S04]  /*52e0*/  IMAD.HI.U32 R22, R3, R68.reuse, RZ ;  /* 0x0000004403167227 */ /* 0x080fe800078e00ff */
[----:B------:R-:W-:Y:S01]  /*52f0*/  IMAD.HI.U32 R24, R7, R68, RZ ;  /* 0x0000004407187227 */ /* 0x000fe200078e00ff */
[-C--:B------:R-:W-:Y:S02]  /*5300*/  @P2 SHF.R.U32.HI R3, RZ, R69.reuse, R22 ;  /* 0x00000045ff032219 */ /* 0x080fe40000011616 */
[----:B------:R-:W-:Y:S02]  /*5310*/  SHF.R.U32.HI R22, RZ, R174, R23 ;  /* 0x000000aeff167219 */ /* 0x000fe40000011617 */
[----:B------:R-:W-:Y:S01]  /*5320*/  @P2 SHF.R.U32.HI R7, RZ, R69, R24 ;  /* 0x00000045ff072219 */ /* 0x000fe20000011618 */
[C---:B------:R-:W-:Y:S01]  /*5330*/  IMAD R2, R72.reuse, R3, RZ ;  /* 0x0000000348027224 */ /* 0x040fe200078e02ff */
[----:B------:R-:W-:Y:S02]  /*5340*/  SEL R5, R75, R22, !P0 ;  /* 0x000000164b057207 */ /* 0x000fe40004000000 */
[----:B------:R-:W-:Y:S01]  /*5350*/  SEL R3, R77, R26, !P3 ;  /* 0x0000001a4d037207 */ /* 0x000fe20005800000 */
[----:B------:R-:W-:Y:S01]  /*5360*/  IMAD R4, R72, R7, RZ ;  /* 0x0000000748047224 */ /* 0x000fe200078e02ff */
[C---:B------:R-:W-:Y:S01]  /*5370*/  ISETP.GE.AND P0, PT, R5.reuse, R2, PT ;  /* 0x000000020500720c */ /* 0x040fe20003f06270 */
[----:B------:R-:W-:Y:S03]  /*5380*/  IMAD.HI.U32 R6, R5, R68, RZ ;  /* 0x0000004405067227 */ /* 0x000fe600078e00ff */
[----:B------:R-:W-:Y:S01]  /*5390*/  ISETP.GE.OR P0, PT, R3, R4, P0 ;  /* 0x000000040300720c */ /* 0x000fe20000706670 */
[----:B------:R-:W-:Y:S01]  /*53a0*/  IMAD.MOV R4, RZ, RZ, -R3 ;  /* 0x000000ffff047224 */ /* 0x000fe200078e0a03 */
[-C--:B------:R-:W-:Y:S03]  /*53b0*/  SHF.R.U32.HI R6, RZ, R69.reuse, R6 ;  /* 0x00000045ff067219 */ /* 0x080fe60000011606 */
[----:B------:R-:W-:Y:S01]  /*53c0*/  IMAD R77, R74, R4, R77 ;  /* 0x000000044a4d7224 */ /* 0x000fe200078e024d */
[----:B------:R-:W-:Y:S05]  /*53d0*/  SEL R15, R5, R6, !P2 ;  /* 0x00000006050f7207 */ /* 0x000fea0005000000 */
[----:B------:R-:W-:Y:S02]  /*53e0*/  IMAD.MOV R6, RZ, RZ, -R15 ;  /* 0x000000ffff067224 */ /* 0x000fe400078e0a0f */
[C---:B------:R-:W-:Y:S04]  /*53f0*/  @!P0 IMAD.HI.U32 R2, R3.reuse, R68, RZ ;  /* 0x0000004403028227 */ /* 0x040fe800078e00ff */
[----:B------:R-:W-:Y:S01]  /*5400*/  IMAD R6, R72, R6, R5 ;  /* 0x0000000648067224 */ /* 0x000fe200078e0205 */
[----:B------:R-:W-:Y:S04]  /*5410*/  @!P0 SHF.R.U32.HI R2, RZ, R69, R2 ;  /* 0x00000045ff028219 */ /* 0x000fe80000011602 */
[----:B------:R-:W-:Y:S02]  /*5420*/  @!P0 SEL R0, R3, R2, !P2 ;  /* 0x0000000203008207 */ /* 0x000fe40005000000 */
[----:B------:R-:W-:Y:S02]  /*5430*/  IADD3 R2, PT, PT, -R5, RZ, RZ ;  /* 0x000000ff05027210 */ /* 0x000fe40007ffe1ff */
[----:B------:R-:W-:Y:S01]  /*5440*/  @!P0 IADD3 R8, PT, PT, R15, -R0, RZ ;  /* 0x800000000f088210 */ /* 0x000fe20007ffe0ff */
[----:B------:R-:W-:Y:S02]  /*5450*/  @!P0 IMAD R0, R7, R6, R0 ;  /* 0x0000000607008224 */ /* 0x000fe400078e0200 */
[----:B------:R-:W-:Y:S02]  /*5460*/  IMAD R75, R70, R2, R75 ;  /* 0x00000002464b7224 */ /* 0x000fe400078e024b */
[----:B------:R-:W-:Y:S02]  /*5470*/  @!P0 IMAD R5, R8, R72, R3 ;  /* 0x0000004808058224 */ /* 0x000fe400078e0203 */
[----:B------:R-:W-:Y:S04]  /*5480*/  @!P0 IMAD.MOV.U32 R3, RZ, RZ, R0 ;  /* 0x000000ffff038224 */ /* 0x000fe800078e0000 */
[----:B------:R-:W-:Y:S02]  /*5490*/  IMAD R77, R3, R74, R77 ;  /* 0x0000004a034d7224 */ /* 0x000fe400078e024d */
[----:B------:R-:W-:Y:S07]  /*54a0*/  IMAD R75, R5, R70, R75 ;  /* 0x00000046054b7224 */ /* 0x000fee00078e024b */
.L_x_99:
[----:B-1----:R-:W-:Y:S01]  /*54b0*/  @!P1 ISETP.NE.AND P0, PT, R10, 0x1, PT ;  /* 0x000000010a00980c */ /* 0x002fe20003f05270 */
[----:B------:R-:W-:Y:S01]  /*54c0*/  @!P1 IMAD.HI.U32 R0, R77, R12, RZ ;  /* 0x0000000c4d009227 */ /* 0x000fe200078e00ff */
[----:B------:R-:W-:Y:S01]  /*54d0*/  @!P1 ISETP.NE.AND P2, PT, R9, 0x1, PT ;  /* 0x000000010900980c */ /* 0x000fe20003f45270 */
[----:B------:R-:W-:Y:S01]  /*54e0*/  ULOP3.LUT UP0, URZ, UR48, 0x1b0, URZ, 0xc0, !UPT ;  /* 0x000001b030ff7892 */ /* 0x000fe2000f80c0ff */
[----:B------:R-:W-:Y:S01]  /*54f0*/  R2UR UR42, R21 ;  /* 0x00000000152a72ca */ /* 0x000fe200000e0000 */
[----:B------:R-:W-:Y:S01]  /*5500*/  @!P1 IMAD.HI.U32 R3, R75, R11, RZ ;  /* 0x0000000b4b039227 */ /* 0x000fe200078e00ff */
[----:B------:R-:W-:Y:S02]  /*5510*/  @!P1 SHF.R.U32.HI R0, RZ, R13, R0 ;  /* 0x0000000dff009219 */ /* 0x000fe40000011600 */
[----:B------:R-:W-:Y:S01]  /*5520*/  R2UR UR41, R20 ;  /* 0x00000000142972ca */ /* 0x000fe200000e0000 */
[----:B------:R-:W-:Y:S01]  /*5530*/  VIADD R196, R196, 0x1 ;  /* 0x00000001c4c47836 */ /* 0x000fe20000000000 */
[----:B------:R-:W-:Y:S02]  /*5540*/  @!P1 SHF.R.U32.HI R2, RZ, R14, R3 ;  /* 0x0000000eff029219 */ /* 0x000fe40000011603 */
[----:B------:R-:W-:Y:S02]  /*5550*/  @!P1 SEL R3, R77, R0, !P2 ;  /* 0x000000004d039207 */ /* 0x000fe40005000000 */
[----:B------:R-:W-:Y:S02]  /*5560*/  @!P1 SEL R2, R75, R2, !P0 ;  /* 0x000000024b029207 */ /* 0x000fe40004000000 */
[----:B------:R-:W-:Y:S01]  /*5570*/  @P4 SHF.R.U32.HI R179, RZ, 0x10, R17 ;  /* 0x00000010ffb34819 */ /* 0x000fe20000011611 */
[----:B------:R-:W-:Y:S02]  /*5580*/  USHF.L.U32 UR42, UR42, 0x7, URZ ;  /* 0x000000072a2a7899 */ /* 0x000fe400080006ff */
[----:B------:R-:W-:Y:S02]  /*5590*/  @!P1 IMAD.IADD R0, R2, 0x1, -R3 ;  /* 0x0000000102009824 */ /* 0x000fe400078e0a03 */
[----:B------:R-:W-:Y:S01]  /*55a0*/  @!P1 IMAD.IADD R2, R3, 0x1, -R2 ;  /* 0x0000000103029824 */ /* 0x000fe200078e0a02 */
[----:B------:R-:W-:Y:S01]  /*55b0*/  USHF.L.U32 UR41, UR41, 0x7, URZ ;  /* 0x0000000729297899 */ /* 0x000fe200080006ff */
[----:B------:R-:W-:Y:S02]  /*55c0*/  @!P1 IMAD R77, R0, R9, R77 ;  /* 0x00000009004d9224 */ /* 0x000fe400078e024d */
[----:B------:R-:W-:Y:S01]  /*55d0*/  @!P1 IMAD R75, R2, R10, R75 ;  /* 0x0000000a024b9224 */ /* 0x000fe200078e024b */
[----:B------:R-:W-:Y:S08]  /*55e0*/  BRA.U !UP0, `(.L_x_100) ;  /* 0x0000000108407547 */ /* 0x000ff0000b800000 */
[----:B------:R-:W1:Y:S01]  /*55f0*/  LDCU.64 UR8, c[0x4][0x80] ;  /* 0x01001000ff0877ac */ /* 0x000e620008000a00 */
[----:B------:R-:W-:Y:S01]  /*5600*/  MOV R3, 0x0 ;  /* 0x0000000000037802 */ /* 0x000fe20000000f00 */
[----:B------:R-:W-:Y:S02]  /*5610*/  HFMA2 R12, -RZ, RZ, 0, 5.9604644775390625e-08 ;  /* 0x00000001ff0c7431 */ /* 0x000fe400000001ff */
[----:B------:R-:W-:Y:S02]  /*5620*/  IMAD.MOV.U32 R8, RZ, RZ, 0x70 ;  /* 0x00000070ff087424 */ /* 0x000fe400078e00ff */
[----:B------:R-:W-:Y:S01]  /*5630*/  IMAD.MOV.U32 R13, RZ, RZ, RZ ;  /* 0x000000ffff0d7224 */ /* 0x000fe200078e00ff */
[----:B------:R-:W2:Y:S01]  /*5640*/  LDCU.64 UR6, c[0x4][0x88] ;  /* 0x01001100ff0677ac */ /* 0x000ea20008000a00 */
[----:B------:R-:W3:Y:S01]  /*5650*/  LDC.64 R2, c[0x4][R3] ;  /* 0x0100000003027b82 */ /* 0x000ee20000000a00 */
[----:B------:R-:W4:Y:S01]  /*5660*/  LDCU.64 UR4, c[0x4][0x8] ;  /* 0x01000100ff0477ac */ /* 0x000f220008000a00 */
[----:B-1----:R-:W-:Y:S01]  /*5670*/  MOV R5, UR9 ;  /* 0x0000000900057c02 */ /* 0x002fe20008000f00 */
[----:B------:R-:W-:Y:S01]  /*5680*/  IMAD.U32 R4, RZ, RZ, UR8 ;  /* 0x00000008ff047e24 */ /* 0x000fe2000f8e00ff */
[----:B--2---:R-:W-:Y:S01]  /*5690*/  MOV R7, UR7 ;  /* 0x0000000700077c02 */ /* 0x004fe20008000f00 */
[----:B------:R-:W-:Y:S01]  /*56a0*/  IMAD.U32 R6, RZ, RZ, UR6 ;  /* 0x00000006ff067e24 */ /* 0x000fe2000f8e00ff */
[----:B----4-:R-:W-:Y:S01]  /*56b0*/  MOV R11, UR5 ;  /* 0x00000005000b7c02 */ /* 0x010fe20008000f00 */
[----:B------:R-:W-:Y:S02]  /*56c0*/  IMAD.U32 R10, RZ, RZ, UR4 ;  /* 0x00000004ff0a7e24 */ /* 0x000fe4000f8e00ff */
[----:B------:R-:W-:Y:S07]  /*56d0*/  LEPC R20, `(.L_x_100) ;  /* 0x000000001014794e */ /* 0x000fee0000000000 */
[----:B---3-5:R-:W-:Y:S05]  /*56e0*/  CALL.ABS.NOINC R2 ;  /* 0x0000000002007343 */ /* 0x028fea0003c00000 */
.L_x_100:
[----:B------:R-:W-:Y:S01]  /*56f0*/  LOP3.LUT P0, RZ, R192, 0x1b0, RZ, 0xc0, !PT ;  /* 0x000001b0c0ff7812 */ /* 0x000fe2000780c0ff */
[----:B------:R-:W-:Y:S11]  /*5700*/  BSSY.RECONVERGENT B6, `(.L_x_101) ;  /* 0x0000013000067945 */ /* 0x000ff60003800200 */
[----:B------:R-:W-:Y:S01]  /*5710*/  @!UPT UIADD3 URZ, UPT, UPT, URZ, URZ, URZ ;  /* 0x000000fffffff290 */ /* 0x000fe2000fffe0ff */
[----:B------:R-:W-:Y:S05]  /*5720*/  @!P0 BRA `(.L_x_102) ;  /* 0x0000000000408947 */ /* 0x000fea0003800000 */
        /* <DEDUP_REMOVED lines=16> */
.L_x_102:
[----:B------:R-:W-:Y:S05]  /*5830*/  BSYNC.RECONVERGENT B6 ;  /* 0x0000000000067941 */ /* 0x000fea0003800200 */
.L_x_101:
[----:B------:R-:W-:Y:S01]  /*5840*/  ISETP.NE.U32.AND P4, PT, R166, RZ, PT ;  /* 0x000000ffa600720c */ /* 0x000fe20003f85070 */
[----:B------:R-:W-:Y:S01]  /*5850*/  UISETP.NE.AND UP2, UPT, UR50, URZ, UPT ;  /* 0x000000ff3200728c */ /* 0x000fe2000bf45270 */
[----:B------:R-:W-:Y:S01]  /*5860*/  ISETP.NE.U32.AND P2, PT, RZ, UR38, PT ;  /* 0x00000026ff007c0c */ /* 0x000fe2000bf45070 */
[----:B------:R-:W-:Y:S01]  /*5870*/  UISETP.NE.U32.AND UP1, UPT, UR44, URZ, UPT ;  /* 0x000000ff2c00728c */ /* 0x000fe2000bf25070 */
[----:B------:R-:W-:Y:S01]  /*5880*/  ISETP.NE.AND.EX P4, PT, R167, RZ, PT, P4 ;  /* 0x000000ffa700720c */ /* 0x000fe20003f85340 */
[----:B------:R-:W-:Y:S01]  /*5890*/  UPLOP3.LUT UP0, UPT, UPT, UPT, UPT, 0x40, 0x4 ;  /* 0x000000000004789c */ /* 0x000fe20003f0e870 */
[----:B------:R-:W-:Y:S01]  /*58a0*/  ISETP.NE.AND.EX P2, PT, RZ, UR39, PT, P2 ;  /* 0x00000027ff007c0c */ /* 0x000fe2000bf45320 */
[----:B------:R-:W-:Y:S01]  /*58b0*/  UISETP.NE.AND.EX UP1, UPT, UR45, URZ, UPT, UP1 ;  /* 0x000000ff2d00728c */ /* 0x000fe2000bf25310 */
[----:B------:R-:W-:Y:S04]  /*58c0*/  PLOP3.LUT P1, PT, PT, PT, UP2, 0x80, 0x8 ;  /* 0x000000000008781c */ /* 0x000fe80003f2f028 */
[----:B------:R-:W-:Y:S06]  /*58d0*/  @UP2 UPLOP3.LUT UP0, UPT, UPT, UPT, UP1, 0x80, 0x8 ;  /* 0x000000000008289c */ /* 0x000fec0003f0f010 */
[----:B------:R-:W-:Y:S01]  /*58e0*/  PLOP3.LUT P0, PT, PT, PT, UP0, 0x80, 0x8 ;  /* 0x000000000008781c */ /* 0x000fe20003f0f008 */
[----:B------:R-:W-:Y:S01]  /*58f0*/  @!UPT UIADD3 URZ, UPT, UPT, URZ, URZ, URZ ;  /* 0x000000fffffff290 */ /* 0x000fe2000fffe0ff */
[----:B------:R-:W-:Y:S11]  /*5900*/  BRA.U !UP1, `(.L_x_103) ;  /* 0x0000000109387547 */ /* 0x000ff6000b800000 */
[----:B------:R-:W-:Y:S01]  /*5910*/  UISETP.NE.U32.AND UP0, UPT, UR38, URZ, UPT ;  /* 0x000000ff2600728c */ /* 0x000fe2000bf05070 */
[----:B------:R-:W-:Y:S02]  /*5920*/  HFMA2 R0, -RZ, RZ, 0, 5.9604644775390625e-08 ;  /* 0x00000001ff007431 */ /* 0x000fe400000001ff */
[----:B------:R-:W-:Y:S01]  /*5930*/  IMAD.MOV.U32 R171, RZ, RZ, 0x1 ;  /* 0x00000001ffab7424 */ /* 0x000fe200078e00ff */
[----:B------:R-:W-:Y:S06]  /*5940*/  UISETP.NE.AND.EX UP0, UPT, UR39, URZ, UPT, UP0 ;  /* 0x000000ff2700728c */ /* 0x000fec000bf05300 */
[----:B------:R-:W-:Y:S05]  /*5950*/  PLOP3.LUT P3, PT, PT, PT, UP0, 0x80, 0x8 ;  /* 0x000000000008781c */ /* 0x000fea0003f6f008 */
[----:B------:R-:W1:Y:S01]  /*5960*/  @UP0 LDCU.64 UR6, c[0x0][0x888] ;  /* 0x00011100ff0607ac */ /* 0x000e620008000a00 */
[----:B------:R-:W-:Y:S07]  /*5970*/  @UP0 UIMAD UR4, UR36, UR44, URZ ;  /* 0x0000002c240402a4 */ /* 0x000fee000f8e02ff */
[----:B------:R-:W-:Y:S01]  /*5980*/  @!P3 PRMT R171, R0, 0x7610, R171 ;  /* 0x0000761000abb816 */ /* 0x000fe200000000ab */
[----:B-1----:R-:W-:Y:S03]  /*5990*/  @UP0 UIMAD.WIDE UR6, UR4, 0x4, UR6 ;  /* 0x00000004040608a5 */ /* 0x002fe6000f8e0206 */
[----:B------:R-:W1:Y:S03]  /*59a0*/  @!UP0 LDCU UR4, c[0x0][0x880] ;  /* 0x00011000ff0487ac */ /* 0x000e660008000800 */
[----:B------:R-:W-:Y:S01]  /*59b0*/  IMAD.U32 R2, RZ, RZ, UR6 ;  /* 0x00000006ff027e24 */ /* 0x000fe2000f8e00ff */
[----:B------:R-:W-:Y:S05]  /*59c0*/  MOV R3, UR7 ;  /* 0x0000000700037c02 */ /* 0x000fea0008000f00 */
[----:B-----5:R2:W5:Y:S02]  /*59d0*/  @P3 LDG.E R81, desc[UR46][R2.64] ;  /* 0x0000002e02513981 */ /* 0x020564000c1e1900 */
[----:B-12---:R-:W-:Y:S02]  /*59e0*/  @!P3 IMAD.U32 R81, RZ, RZ, UR4 ;  /* 0x00000004ff51be24 */ /* 0x006fe4000f8e00ff */
.L_x_103:
[----:B------:R-:W-:Y:S05]  /*59f0*/  @!P4 BRA `(.L_x_104) ;  /* 0x000000000020c947 */ /* 0x000fea0003800000 */
[----:B------:R-:W-:Y:S04]  /*5a00*/  ISETP.NE.U32.AND P3, PT, R164, RZ, PT ;  /* 0x000000ffa400720c */ /* 0x000fe80003f65070 */
[----:B------:R-:W-:Y:S11]  /*5a10*/  ISETP.NE.AND.EX P3, PT, R165, RZ, PT, P3 ;  /* 0x000000ffa500720c */ /* 0x000ff60003f65330 */
[----:B------:R-:W-:Y:S02]  /*5a20*/  @!UPT UIADD3 URZ, UPT, UPT, URZ, URZ, URZ ;  /* 0x000000fffffff290 */ /* 0x000fe4000fffe0ff */
[----:B------:R-:W1:Y:S01]  /*5a30*/  @P3 LDC.64 R2, c[0x0][0x8a8] ;  /* 0x00022a00ff023b82 */ /* 0x000e620000000a00 */
[----:B------:R-:W-:Y:S04]  /*5a40*/  @P3 IMAD R0, R166, UR36, RZ ;  /* 0x00000024a6003c24 */ /* 0x000fe8000f8e02ff */
[----:B-1----:R-:W-:Y:S05]  /*5a50*/  @P3 IMAD.WIDE R2, R0, 0x4, R2 ;  /* 0x0000000400023825 */ /* 0x002fea00078e0202 */
[----:B-----5:R1:W5:Y:S02]  /*5a60*/  @P3 LDG.E R78, desc[UR46][R2.64] ;  /* 0x0000002e024e3981 */ /* 0x020364000c1e1900 */
[----:B-1----:R-:W2:Y:S02]  /*5a70*/  @!P3 LDC R78, c[0x0][0x8a0] ;  /* 0x00022800ff4ebb82 */ /* 0x002ea40000000800 */
.L_x_104:
[----:B-----5:R-:W-:Y:S01]  /*5a80*/  FSETP.NEU.AND P4, PT, R81, RZ, PT ;  /* 0x000000ff5100720b */ /* 0x020fe20003f8d000 */
[----:B------:R-:W-:Y:S01]  /*5a90*/  BSSY B1, `(.L_x_105) ;  /* 0x0000047000017945 */ /* 0x000fe20003800000 */
[----:B------:R-:W-:Y:S01]  /*5aa0*/  SEL R5, RZ, 0xffffffff, P2 ;  /* 0xffffffffff057807 */ /* 0x000fe20001000000 */
[----:B------:R-:W-:Y:S01]  /*5ab0*/  IMAD.MOV.U32 R208, RZ, RZ, 0x1 ;  /* 0x00000001ffd07424 */ /* 0x000fe200078e00ff */
[----:B------:R-:W-:Y:S01]  /*5ac0*/  LOP3.LUT P3, RZ, R171, 0xff, RZ, 0xc0, !PT ;  /* 0x000000ffabff7812 */ /* 0x000fe2000786c0ff */
[C---:B------:R-:W-:Y:S01]  /*5ad0*/  IMAD R80, R76.reuse, 0x80, R79 ;  /* 0x000000804c507824 */ /* 0x040fe200078e024f */
[----:B------:R-:W-:Y:S02]  /*5ae0*/  @P1 SEL R0, RZ, 0xffffffff, P4 ;  /* 0xffffffffff001807 */ /* 0x000fe40002000000 */
[----:B------:R-:W-:Y:S02]  /*5af0*/  CS2R R162, SRZ ;  /* 0x0000000000a27805 */ /* 0x000fe4000001ff00 */
[----:B------:R-:W-:Y:S02]  /*5b00*/  LEA R3, R181, UR49, 0x3 ;  /* 0x00000031b5037c11 */ /* 0x000fe4000f8e18ff */
[----:B------:R-:W-:Y:S02]  /*5b10*/  CS2R R160, SRZ ;  /* 0x0000000000a07805 */ /* 0x000fe4000001ff00 */
[----:B------:R-:W-:Y:S02]  /*5b20*/  @P0 SEL R0, R5, R0, !P3 ;  /* 0x0000000005000207 */ /* 0x000fe40005800000 */
[----:B------:R-:W-:Y:S02]  /*5b30*/  CS2R R158, SRZ ;  /* 0x00000000009e7805 */ /* 0x000fe4000001ff00 */
[----:B------:R-:W-:Y:S02]  /*5b40*/  LEA R195, R76, UR49, 0x3 ;  /* 0x000000314cc37c11 */ /* 0x000fe4000f8e18ff */
[----:B------:R-:W-:Y:S02]  /*5b50*/  CS2R R156, SRZ ;  /* 0x00000000009c7805 */ /* 0x000fe4000001ff00 */
[----:B------:R-:W-:Y:S02]  /*5b60*/  @P1 LOP3.LUT R0, R0, 0x1, RZ, 0xc0, !PT ;  /* 0x0000000100001812 */ /* 0x000fe400078ec0ff */
[----:B------:R-:W-:Y:S02]  /*5b70*/  CS2R R154, SRZ ;  /* 0x00000000009a7805 */ /* 0x000fe4000001ff00 */
[----:B------:R-:W-:Y:S02]  /*5b80*/  SHF.L.U32 R2, R183, 0x1f, RZ ;  /* 0x0000001fb7027819 */ /* 0x000fe400000006ff */
[----:B------:R-:W-:Y:S02]  /*5b90*/  CS2R R152, SRZ ;  /* 0x0000000000987805 */ /* 0x000fe4000001ff00 */
[----:B------:R-:W-:Y:S02]  /*5ba0*/  ISETP.NE.U32.OR P6, PT, R0, 0x1, !P1 ;  /* 0x000000010000780c */ /* 0x000fe40004fc5470 */
[----:B------:R-:W-:Y:S02]  /*5bb0*/  CS2R R150, SRZ ;  /* 0x0000000000967805 */ /* 0x000fe4000001ff00 */
[----:B------:R-:W-:Y:S02]  /*5bc0*/  PLOP3.LUT P2, PT, PT, PT, UP1, 0x80, 0x8 ;  /* 0x000000000008781c */ /* 0x000fe40003f4f018 */
[----:B------:R-:W-:Y:S02]  /*5bd0*/  CS2R R148, SRZ ;  /* 0x0000000000947805 */ /* 0x000fe4000001ff00 */
[----:B------:R-:W-:Y:S02]  /*5be0*/  SEL R0, RZ, 0xffffffff, P4 ;  /* 0xffffffffff007807 */ /* 0x000fe40002000000 */
[----:B------:R-:W-:Y:S03]  /*5bf0*/  P2R R184, PR, RZ, 0x40 ;  /* 0x00000040ffb87803 */ /* 0x000fe60000000000 */
[----:B------:R-:W-:Y:S04]  /*5c00*/  @P6 SHF.L.U32 R4, R180, 0x1f, RZ ;  /* 0x0000001fb4046819 */ /* 0x000fe800000006ff */
[----:B------:R-:W-:Y:S01]  /*5c10*/  @P2 SEL R0, R5, R0, !P3 ;  /* 0x0000000005002207 */ /* 0x000fe20005800000 */
[----:B------:R-:W1:Y:S03]  /*5c20*/  @P6 SYNCS.PHASECHK.TRANS64.TRYWAIT P1, [R3+URZ+0x50], R4 ;  /* 0x00005004030065a7 */ /* 0x000e6600080211ff */
[----:B------:R-:W-:Y:S04]  /*5c30*/  LOP3.LUT R0, R0, 0x1, RZ, 0xc0, !PT ;  /* 0x0000000100007812 */ /* 0x000fe800078ec0ff */
[----:B------:R-:W-:Y:S04]  /*5c40*/  ISETP.NE.U32.AND P5, PT, R0, 0x1, PT ;  /* 0x000000010000780c */ /* 0x000fe80003fa5070 */
[----:B------:R-:W-:Y:S01]  /*5c50*/  P2R R209, PR, RZ, 0x20 ;  /* 0x00000020ffd17803 */ /* 0x000fe20000000000 */
[----:B------:R3:W4:Y:S01]  /*5c60*/  SYNCS.PHASECHK.TRANS64.TRYWAIT P0, [R195+URZ+0xa0], R2 ;  /* 0x0000a002c30075a7 */ /* 0x00072200080011ff */
[----:B-1----:R-:W-:Y:S01]  /*5c70*/  @P6 SEL R208, RZ, 0x1, !P1 ;  /* 0x00000001ffd06807 */ /* 0x002fe20004800000 */
[----:B---3--:R-:W-:Y:S06]  /*5c80*/  @!P6 BRA `(.L_x_106) ;  /* 0x00000000009ce947 */ /* 0x008fec0003800000 */
[----:B------:R-:W-:Y:S01]  /*5c90*/  @P5 IMAD R6, R181, 0x2000, R190 ;  /* 0x00002000b5065824 */ /* 0x000fe200078e02be */
[----:B------:R-:W-:Y:S01]  /*5ca0*/  ISETP.NE.AND P1, PT, R208, RZ, PT ;  /* 0x000000ffd000720c */ /* 0x000fe20003f25270 */
[----:B------:R-:W-:Y:S01]  /*5cb0*/  BSSY B0, `(.L_x_107) ;  /* 0x0000010000007945 */ /* 0x000fe20003800000 */
[----:B------:R-:W-:Y:S01]  /*5cc0*/  CS2R R150, SRZ ;  /* 0x0000000000967805 */ /* 0x000fe2000001ff00 */
[--C-:B------:R-:W-:Y:S01]  /*5cd0*/  @P5 IMAD R7, R191, -0x10, R6.reuse ;  /* 0xfffffff0bf075824 */ /* 0x100fe200078e0206 */
[----:B------:R-:W-:Y:S01]  /*5ce0*/  CS2R R148, SRZ ;  /* 0x0000000000947805 */ /* 0x000fe2000001ff00 */
[----:B------:R-:W-:Y:S01]  /*5cf0*/  @P5 IMAD R5, R189, -0x10, R6 ;  /* 0xfffffff0bd055824 */ /* 0x000fe200078e0206 */
[----:B------:R-:W-:Y:S01]  /*5d00*/  CS2R R158, SRZ ;  /* 0x00000000009e7805 */ /* 0x000fe2000001ff00 */
[----:B------:R-:W-:Y:S01]  /*5d10*/  @P5 IMAD R4, R188, 0x10, R7 ;  /* 0x00000010bc045824 */ /* 0x000fe200078e0207 */
[----:B------:R-:W-:Y:S02]  /*5d20*/  CS2R R156, SRZ ;  /* 0x00000000009c7805 */ /* 0x000fe4000001ff00 */
[----:B------:R-:W-:Y:S02]  /*5d30*/  CS2R R154, SRZ ;  /* 0x00000000009a7805 */ /* 0x000fe4000001ff00 */
[----:B------:R-:W-:Y:S02]  /*5d40*/  CS2R R152, SRZ ;  /* 0x0000000000987805 */ /* 0x000fe4000001ff00 */
[----:B------:R-:W-:Y:S02]  /*5d50*/  CS2R R162, SRZ ;  /* 0x0000000000a27805 */ /* 0x000fe4000001ff00 */
[----:B------:R-:W-:Y:S01]  /*5d60*/  CS2R R160, SRZ ;  /* 0x0000000000a07805 */ /* 0x000fe2000001ff00 */
[----:B------:R-:W-:Y:S06]  /*5d70*/  @P1 BRA `(.L_x_108) ;  /* 0x00000000000c1947 */ /* 0x000fec0003800000 */
[----:B------:R-:W-:Y:S04]  /*5d80*/  SHF.L.U32 R0, R180, 0x1f, RZ ;  /* 0x0000001fb4007819 */ /* 0x000fe800000006ff */
[----:B------:R-:W1:Y:S02]  /*5d90*/  SYNCS.PHASECHK.TRANS64.TRYWAIT P1, [R3+URZ+0x50], R0 ;  /* 0x00005000030075a7 */ /* 0x000e6400080211ff */
[----:B-1----:R-:W-:Y:S05]  /*5da0*/  @!P1 BRA `(.L_x_109) ;  /* 0x0000003400849947 */ /* 0x002fea0003800000 */
.L_x_108:
[----:B------:R-:W-:Y:S05]  /*5db0*/  BSYNC B0 ;  /* 0x0000000000007941 */ /* 0x000fea0003800000 */
.L_x_107:
[----:B------:R-:W-:Y:S01]  /*5dc0*/  ISETP.NE.AND P1, PT, R209, RZ, PT ;  /* 0x000000ffd100720c */ /* 0x000fe20003f25270 */
[----:B-1----:R-:W-:Y:S02]  /*5dd0*/  VIADD R3, R3, 0x60 ;  /* 0x0000006003037836 */ /* 0x002fe40000000000 */
[----:B------:R-:W-:Y:S02]  /*5de0*/  IMAD.U32 R0, RZ, RZ, UR37 ;  /* 0x00000025ff007e24 */ /* 0x000fe4000f8e00ff */
[----:B------:R-:W-:Y:S03]  /*5df0*/  VIADD R181, R181, 0x1 ;  /* 0x00000001b5b57836 */ /* 0x000fe60000000000 */
[----:B------:R-:W-:Y:S05]  /*5e00*/  PRMT R0, R0, 0x654, R3 ;  /* 0x0000065400007816 */ /* 0x000fea0000000003 */
[----:B------:R1:W3:Y:S04]  /*5e10*/  @P1 LDS.128 R148, [R6] ;  /* 0x0000000006941984 */ /* 0x0002e80000000c00 */
[----:B------:R1:W1:Y:S04]  /*5e20*/  @P1 LDS.128 R156, [R5+0x20] ;  /* 0x00002000059c1984 */ /* 0x0002680000000c00 */
[----:B------:R1:W1:Y:S04]  /*5e30*/  @P1 LDS.128 R152, [R7+0x10] ;  /* 0x0000100007981984 */ /* 0x0002680000000c00 */
[----:B------:R1:W1:Y:S01]  /*5e40*/  @P1 LDS.128 R160, [R4+0x10] ;  /* 0x0000100004a01984 */ /* 0x0002620000000c00 */
[C---:B------:R-:W-:Y:S01]  /*5e50*/  ISETP.NE.AND P1, PT, R181.reuse, 0x2, PT ;  /* 0x00000002b500780c */ /* 0x040fe20003f25270 */
[----:B------:R-:W-:Y:S01]  /*5e60*/  @!PT LDS RZ, [RZ] ;  /* 0x00000000fffff984 */ /* 0x000fe20000000800 */
[----:B------:R-:W-:Y:S01]  /*5e70*/  @!PT LDS RZ, [RZ] ;  /* 0x00000000fffff984 */ /* 0x000fe20000000800 */
[----:B------:R-:W-:Y:S01]  /*5e80*/  @!PT LDS RZ, [RZ] ;  /* 0x00000000fffff984 */ /* 0x000fe20000000800 */
[----:B------:R-:W-:Y:S01]  /*5e90*/  @!PT LDS RZ, [RZ] ;  /* 0x00000000fffff984 */ /* 0x000fe20000000800 */
[----:B------:R5:W-:Y:S06]  /*5ea0*/  MEMBAR.ALL.CTA ;  /* 0x0000000000007992 */ /* 0x000bec0000008000 */
[----:B-----5:R-:W5:Y:S01]  /*5eb0*/  FENCE.VIEW.ASYNC.S ;  /* 0x00000000000073c6 */ /* 0x020f620000000000 */
[----:B------:R-:W-:Y:S02]  /*5ec0*/  SEL R3, RZ, 0x1, P1 ;  /* 0x00000001ff037807 */ /* 0x000fe40000800000 */
[----:B------:R-:W-:Y:S02]  /*5ed0*/  SEL R181, R181, RZ, P1 ;  /* 0x000000ffb5b57207 */ /* 0x000fe40000800000 */
[----:B------:R-:W-:Y:S01]  /*5ee0*/  LOP3.LUT R180, R180, R3, RZ, 0x3c, !PT ;  /* 0x00000003b4b47212 */ /* 0x000fe200078e3cff */
[----:B-----5:R1:W-:Y:S06]  /*5ef0*/  SYNCS.ARRIVE.TRANS64.RED.A1T0 RZ, [R0+URZ], RZ ;  /* 0x000000ff00ff79a7 */ /* 0x0203ec00081004ff */
.L_x_106:
[----:B------:R-:W-:Y:S05]  /*5f00*/  BSYNC B1 ;  /* 0x0000000000017941 */ /* 0x000fea0003800000 */
.L_x_105:
[----:B-1----:R-:W-:Y:S04]  /*5f10*/  SHF.R.U32.HI R0, RZ, 0x15, R80 ;  /* 0x00000015ff007819 */ /* 0x002fe80000011650 */
[----:B------:R-:W-:Y:S01]  /*5f20*/  LOP3.LUT P1, RZ, R0, 0x3, R173, 0x48, !PT ;  /* 0x0000000300ff7812 */ /* 0x000fe200078248ad */
[----:B------:R-:W-:Y:S01]  /*5f30*/  @!UPT UIADD3 URZ, UPT, UPT, URZ, URZ, URZ ;  /* 0x000000fffffff290 */ /* 0x000fe2000fffe0ff */
[----:B----4-:R-:W-:Y:S11]  /*5f40*/  @P0 BRA `(.L_x_110) ;  /* 0x0000000000080947 */ /* 0x010ff60003800000 */
[----:B------:R-:W1:Y:S02]  /*5f50*/  SYNCS.PHASECHK.TRANS64.TRYWAIT P0, [R195+URZ+0xa0], R2 ;  /* 0x0000a002c30075a7 */ /* 0x000e6400080011ff */
[----:B-1----:R-:W-:Y:S05]  /*5f60*/  @!P0 BRA `(.L_x_111) ;  /* 0x0000003400288947 */ /* 0x002fea0003800000 */
.L_x_110:
[----:B------:R-:W-:Y:S04]  /*5f70*/  BSSY.RECONVERGENT B6, `(.L_x_112) ;  /* 0x0000012000067945 */ /* 0x000fe80003800200 */
[----:B------:R-:W-:Y:S05]  /*5f80*/  @!P1 BRA `(.L_x_113) ;  /* 0x0000000000409947 */ /* 0x000fea0003800000 */
[----:B------:R-:W4:Y:S01]  /*5f90*/  LDCU.64 UR8, c[0x4][0x70] ;  /* 0x01000e00ff0877ac */ /* 0x000f220008000a00 */
[----:B------:R-:W-:Y:S01]  /*5fa0*/  MOV R3, 0x0 ;  /* 0x0000000000037802 */ /* 0x000fe20000000f00 */
[----:B------:R-:W-:Y:S02]  /*5fb0*/  HFMA2 R12, -RZ, RZ, 0, 5.9604644775390625e-08 ;  /* 0x00000001ff0c7431 */ /* 0x000fe400000001ff */
[----:B------:R-:W-:Y:S02]  /*5fc0*/  IMAD.MOV.U32 R8, RZ, RZ, 0x192 ;  /* 0x00000192ff087424 */ /* 0x000fe400078e00ff */
[----:B------:R-:W-:Y:S01]  /*5fd0*/  IMAD.MOV.U32 R13, RZ, RZ, RZ ;  /* 0x000000ffff0d7224 */ /* 0x000fe200078e00ff */
[----:B------:R-:W5:Y:S01]  /*5fe0*/  LDCU.64 UR6, c[0x4][0x78] ;  /* 0x01000f00ff0677ac */ /* 0x000f620008000a00 */
[----:B-1----:R-:W1:Y:S01]  /*5ff0*/  LDC.64 R2, c[0x4][R3] ;  /* 0x0100000003027b82 */ /* 0x002e620000000a00 */
[----:B------:R-:W2:Y:S01]  /*6000*/  LDCU.64 UR4, c[0x4][0x10] ;  /* 0x01000200ff0477ac */ /* 0x000ea20008000a00 */
[----:B----4-:R-:W-:Y:S01]  /*6010*/  MOV R5, UR9 ;  /* 0x0000000900057c02 */ /* 0x010fe20008000f00 */
[----:B------:R-:W-:Y:S01]  /*6020*/  IMAD.U32 R4, RZ, RZ, UR8 ;  /* 0x00000008ff047e24 */ /* 0x000fe2000f8e00ff */
[----:B-----5:R-:W-:Y:S01]  /*6030*/  MOV R7, UR7 ;  /* 0x0000000700077c02 */ /* 0x020fe20008000f00 */
[----:B------:R-:W-:Y:S01]  /*6040*/  IMAD.U32 R6, RZ, RZ, UR6 ;  /* 0x00000006ff067e24 */ /* 0x000fe2000f8e00ff */
[----:B--2---:R-:W-:Y:S01]  /*6050*/  MOV R11, UR5 ;  /* 0x00000005000b7c02 */ /* 0x004fe20008000f00 */
[----:B------:R-:W-:Y:S02]  /*6060*/  IMAD.U32 R10, RZ, RZ, UR4 ;  /* 0x00000004ff0a7e24 */ /* 0x000fe4000f8e00ff */
[----:B------:R-:W-:Y:S07]  /*6070*/  LEPC R20, `(.L_x_113) ;  /* 0x000000001014794e */ /* 0x000fee0000000000 */
[----:B-1-3--:R-:W-:Y:S05]  /*6080*/  CALL.ABS.NOINC R2 ;  /* 0x0000000002007343 */ /* 0x00afea0003c00000 */
.L_x_113:
[----:B------:R-:W-:Y:S05]  /*6090*/  BSYNC.RECONVERGENT B6 ;  /* 0x0000000000067941 */ /* 0x000fea0003800200 */
.L_x_112:
[-C--:B---3--:R-:W-:Y:S01]  /*60a0*/  F2FP.F16.E4M3.UNPACK_B R83, R148.reuse ;  /* 0x00000094ff53723e */ /* 0x088fe200020006ff */
[----:B------:R-:W-:Y:S05]  /*60b0*/  WARPSYNC.ALL ;  /* 0x0000000000007948 */ /* 0x000fea0003800000 */
[----:B------:R-:W-:Y:S01]  /*60c0*/  R2UR UR4, R80 ;  /* 0x00000000500472ca */ /* 0x000fe200000e0000 */
[--C-:B------:R-:W-:Y:S01]  /*60d0*/  HADD2.F32 R82, -RZ, R83.reuse.H0_H0 ;  /* 0x20000053ff527230 */ /* 0x100fe20000004100 */
[----:B------:R-:W-:Y:S01]  /*60e0*/  F2FP.F16.E4M3.UNPACK_B R85, R148.H1 ;  /* 0x00000094ff55723e */ /* 0x000fe200030006ff */
[----:B------:R-:W-:Y:S01]  /*60f0*/  HADD2.F32 R83, -RZ, R83.H1_H1 ;  /* 0x30000053ff537230 */ /* 0x000fe20000004100 */
[-C--:B------:R-:W-:Y:S01]  /*6100*/  F2FP.F16.E4M3.UNPACK_B R87, R149.reuse ;  /* 0x00000095ff57723e */ /* 0x080fe200020006ff */
[----:B------:R-:W-:Y:S01]  /*6110*/  BSSY.RECONVERGENT B0, `(.L_x_114) ;  /* 0x000011d000007945 */ /* 0x000fe20003800200 */
[----:B------:R-:W-:Y:S01]  /*6120*/  F2FP.F16.E4M3.UNPACK_B R89, R149.H1 ;  /* 0x00000095ff59723e */ /* 0x000fe200030006ff */
[----:B------:R-:W-:Y:S01]  /*6130*/  HADD2.F32 R84, -RZ, R85.H0_H0 ;  /* 0x20000055ff547230 */ /* 0x000fe20000004100 */
[-C--:B------:R-:W-:Y:S01]  /*6140*/  F2FP.F16.E4M3.UNPACK_B R91, R150.reuse ;  /* 0x00000096ff5b723e */ /* 0x080fe200020006ff */
[----:B------:R-:W-:Y:S01]  /*6150*/  HADD2.F32 R88, -RZ, R87.H1_H1 ;  /* 0x30000057ff587230 */ /* 0x000fe20000004100 */
[----:B------:R-:W-:Y:S01]  /*6160*/  F2FP.F16.E4M3.UNPACK_B R93, R150.H1 ;  /* 0x00000096ff5d723e */ /* 0x000fe200030006ff */
[----:B------:R-:W-:Y:S01]  /*6170*/  HADD2.F32 R86, -RZ, R85.H1_H1 ;  /* 0x30000055ff567230 */ /* 0x000fe20000004100 */
[-C--:B------:R-:W-:Y:S01]  /*6180*/  F2FP.F16.E4M3.UNPACK_B R95, R151.reuse ;  /* 0x00000097ff5f723e */ /* 0x080fe200020006ff */
[----:B------:R-:W2:Y:S01]  /*6190*/  LDTM.x64 R4, tmem[UR4] ;  /* 0x00000004000479ee */ /* 0x000ea20008340000 */
[----:B------:R-:W-:Y:S01]  /*61a0*/  F2FP.F16.E4M3.UNPACK_B R97, R151.H1 ;  /* 0x00000097ff61723e */ /* 0x000fe200030006ff */
[----:B------:R-:W-:Y:S01]  /*61b0*/  HADD2.F32 R85, -RZ, R87.H0_H0 ;  /* 0x20000057ff557230 */ /* 0x000fe20000004100 */
[-C--:B------:R-:W-:Y:S01]  /*61c0*/  F2FP.F16.E4M3.UNPACK_B R99, R152.reuse ;  /* 0x00000098ff63723e */ /* 0x080fe200020006ff */
[----:B------:R-:W-:Y:S01]  /*61d0*/  HADD2.F32 R87, -RZ, R89.H0_H0 ;  /* 0x20000059ff577230 */ /* 0x000fe20000004100 */
[----:B------:R-:W-:Y:S01]  /*61e0*/  F2FP.F16.E4M3.UNPACK_B R101, R152.H1 ;  /* 0x00000098ff65723e */ /* 0x000fe200030006ff */
[----:B------:R-:W-:Y:S01]  /*61f0*/  HADD2.F32 R92, -RZ, R91.H1_H1 ;  /* 0x3000005bff5c7230 */ /* 0x000fe20000004100 */
[----:B------:R-:W-:Y:S01]  /*6200*/  ISETP.NE.AND P6, PT, R184, RZ, PT ;  /* 0x000000ffb800720c */ /* 0x000fe20003fc5270 */
[----:B------:R-:W-:Y:S01]  /*6210*/  HADD2.F32 R96, -RZ, R95.H1_H1 ;  /* 0x3000005fff607230 */ /* 0x000fe20000004100 */
[----:B------:R-:W-:Y:S01]  /*6220*/  SHF.L.U32 R211, R176, 0x4, RZ ;  /* 0x00000004b0d37819 */ /* 0x000fe200000006ff */
[----:B------:R-:W-:Y:S01]  /*6230*/  HADD2.F32 R100, -RZ, R99.H1_H1 ;  /* 0x30000063ff647230 */ /* 0x000fe20000004100 */
[----:B------:R-:W-:Y:S01]  /*6240*/  SHF.L.U32 R217, R175, 0x4, RZ ;  /* 0x00000004afd97819 */ /* 0x000fe200000006ff */
[----:B------:R-:W-:Y:S01]  /*6250*/  HADD2.F32 R90, -RZ, R89.H1_H1 ;  /* 0x30000059ff5a7230 */ /* 0x000fe20000004100 */
[C---:B------:R-:W-:Y:S01]  /*6260*/  IADD3 R197, PT, PT, R190.reuse, R211, RZ ;  /* 0x000000d3bec57210 */ /* 0x040fe20007ffe0ff */
[----:B------:R-:W-:Y:S01]  /*6270*/  HADD2.F32 R89, -RZ, R91.H0_H0 ;  /* 0x2000005bff597230 */ /* 0x000fe20000004100 */
[----:B------:R-:W-:Y:S01]  /*6280*/  IADD3 R199, PT, PT, R190, R217, RZ ;  /* 0x000000d9bec77210 */ /* 0x000fe20007ffe0ff */
[--C-:B------:R-:W-:Y:S01]  /*6290*/  HADD2.F32 R91, -RZ, R93.reuse.H0_H0 ;  /* 0x2000005dff5b7230 */ /* 0x100fe20000004100 */
[----:B------:R-:W-:Y:S01]  /*62a0*/  SHF.L.U32 R210, R188, 0x4, RZ ;  /* 0x00000004bcd27819 */ /* 0x000fe200000006ff */
[----:B------:R-:W-:Y:S01]  /*62b0*/  HADD2.F32 R94, -RZ, R93.H1_H1 ;  /* 0x3000005dff5e7230 */ /* 0x000fe20000004100 */
[----:B------:R-:W-:Y:S01]  /*62c0*/  F2FP.F16.E4M3.UNPACK_B R103, R153 ;  /* 0x00000099ff67723e */ /* 0x000fe200020006ff */
[----:B------:R-:W-:Y:S01]  /*62d0*/  HADD2.F32 R93, -RZ, R95.H0_H0 ;  /* 0x2000005fff5d7230 */ /* 0x000fe20000004100 */
[----:B------:R-:W-:Y:S01]  /*62e0*/  IADD3 R198, PT, PT, R210, R197, RZ ;  /* 0x000000c5d2c67210 */ /* 0x000fe20007ffe0ff */
[----:B------:R-:W-:Y:S01]  /*62f0*/  HADD2.F32 R95, -RZ, R97.H0_H0 ;  /* 0x20000061ff5f7230 */ /* 0x000fe20000004100 */
[----:B------:R-:W-:Y:S01]  /*6300*/  F2FP.F16.E4M3.UNPACK_B R105, R153.H1 ;  /* 0x00000099ff69723e */ /* 0x000fe200030006ff */
[C---:B--2---:R-:W-:Y:S01]  /*6310*/  FMUL R0, R78.reuse, R4 ;  /* 0x000000044e007220 */ /* 0x044fe20000400000 */
[C---:B-1----:R-:W-:Y:S01]  /*6320*/  FMUL R2, R78.reuse, R5 ;  /* 0x000000054e027220 */ /* 0x042fe20000400000 */
[C---:B------:R-:W-:Y:S01]  /*6330*/  FMUL R4, R78.reuse, R8 ;  /* 0x000000084e047220 */ /* 0x040fe20000400000 */
[C---:B------:R-:W-:Y:S01]  /*6340*/  FMUL R5, R78.reuse, R9 ;  /* 0x000000094e057220 */ /* 0x040fe20000400000 */
[C---:B------:R-:W-:Y:S01]  /*6350*/  FFMA R0, R81.reuse, R82, R0 ;  /* 0x0000005251007223 */ /* 0x040fe20000000000 */
[C---:B------:R-:W-:Y:S01]  /*6360*/  FFMA R2, R81.reuse, R83, R2 ;  /* 0x0000005351027223 */ /* 0x040fe20000000002 */
[C---:B------:R-:W-:Y:S01]  /*6370*/  FMUL R8, R78.reuse, R12 ;  /* 0x0000000c4e087220 */ /* 0x040fe20000400000 */
[C---:B------:R-:W-:Y:S01]  /*6380*/  FMUL R9, R78.reuse, R13 ;  /* 0x0000000d4e097220 */ /* 0x040fe20000400000 */
[C---:B------:R-:W-:Y:S01]  /*6390*/  FMUL R12, R78.reuse, R16 ;  /* 0x000000104e0c7220 */ /* 0x040fe20000400000 */
[C---:B------:R-:W-:Y:S01]  /*63a0*/  FMUL R13, R78.reuse, R17 ;  /* 0x000000114e0d7220 */ /* 0x040fe20000400000 */
[C---:B------:R-:W-:Y:S01]  /*63b0*/  FMUL R16, R78.reuse, R20 ;  /* 0x000000144e107220 */ /* 0x040fe20000400000 */
[C---:B------:R-:W-:Y:S01]  /*63c0*/  FMUL R17, R78.reuse, R21 ;  /* 0x000000154e117220 */ /* 0x040fe20000400000 */
[----:B------:R-:W-:Y:S02]  /*63d0*/  HADD2.F32 R104, -RZ, R103.H1_H1 ;  /* 0x30000067ff687230 */ /* 0x000fe40000004100 */
[C---:B------:R-:W-:Y:S01]  /*63e0*/  FMUL R20, R78.reuse, R24 ;  /* 0x000000184e147220 */ /* 0x040fe20000400000 */
[C---:B------:R-:W-:Y:S01]  /*63f0*/  FMUL R21, R78.reuse, R25 ;  /* 0x000000194e157220 */ /* 0x040fe20000400000 */
[C---:B------:R-:W-:Y:S01]  /*6400*/  FMUL R24, R78.reuse, R28 ;  /* 0x0000001c4e187220 */ /* 0x040fe20000400000 */
[C---:B------:R-:W-:Y:S01]  /*6410*/  FMUL R25, R78.reuse, R29 ;  /* 0x0000001d4e197220 */ /* 0x040fe20000400000 */
[C---:B------:R-:W-:Y:S01]  /*6420*/  FMUL R28, R78.reuse, R32 ;  /* 0x000000204e1c7220 */ /* 0x040fe20000400000 */
[C---:B------:R-:W-:Y:S01]  /*6430*/  FMUL R29, R78.reuse, R33 ;  /* 0x000000214e1d7220 */ /* 0x040fe20000400000 */
[C---:B------:R-:W-:Y:S01]  /*6440*/  FMUL R32, R78.reuse, R36 ;  /* 0x000000244e207220 */ /* 0x040fe20000400000 */
[----:B------:R-:W-:Y:S01]  /*6450*/  F2FP.F16.E4M3.UNPACK_B R107, R154 ;  /* 0x0000009aff6b723e */ /* 0x000fe200020006ff */
[C---:B------:R-:W-:Y:S01]  /*6460*/  FMUL R33, R78.reuse, R37 ;  /* 0x000000254e217220 */ /* 0x040fe20000400000 */
[C---:B------:R-:W-:Y:S01]  /*6470*/  FMUL R36, R78.reuse, R40 ;  /* 0x000000284e247220 */ /* 0x040fe20000400000 */
[----:B------:R-:W-:Y:S01]  /*6480*/  F2FP.F16.E4M3.UNPACK_B R109, R154.H1 ;  /* 0x0000009aff6d723e */ /* 0x000fe200030006ff */
[C---:B------:R-:W-:Y:S01]  /*6490*/  FMUL R37, R78.reuse, R41 ;  /* 0x000000294e257220 */ /* 0x040fe20000400000 */
[----:B------:R-:W-:Y:S02]  /*64a0*/  HADD2.F32 R108, -RZ, R107.H1_H1 ;  /* 0x3000006bff6c7230 */ /* 0x000fe40000004100 */
        /* <DEDUP_REMOVED lines=26> */
[C---:B------:R-:W-:Y:S01]  /*6650*/  FFMA R3, R81.reuse, R84, R3 ;  /* 0x0000005451037223 */ /* 0x040fe20000000003 */
[C---:B------:R-:W-:Y:S01]  /*6660*/  FFMA R7, R81.reuse, R86, R7 ;  /* 0x0000005651077223 */ /* 0x040fe20000000007 */
[----:B------:R-:W-:Y:S01]  /*6670*/  F2FP.F16.E4M3.UNPACK_B R127, R159 ;  /* 0x0000009fff7f723e */ /* 0x000fe200020006ff */
[C---:B------:R-:W-:Y:S01]  /*6680*/  FFMA R4, R81.reuse, R85, R4 ;  /* 0x0000005551047223 */ /* 0x040fe20000000004 */
[C---:B------:R-:W-:Y:S01]  /*6690*/  FFMA R5, R81.reuse, R88, R5 ;  /* 0x0000005851057223 */ /* 0x040fe20000000005 */
[----:B------:R-:W-:Y:S01]  /*66a0*/  F2FP.F16.E4M3.UNPACK_B R129, R159.H1 ;  /* 0x0000009fff81723e */ /* 0x000fe200030006ff */
[----:B------:R-:W-:Y:S01]  /*66b0*/  FFMA R6, R81, R87, R6 ;  /* 0x0000005751067223 */ /* 0x000fe20000000006 */
[----:B------:R-:W-:Y:S01]  /*66c0*/  F2FP.SATFINITE.E4M3.F32.PACK_AB_MERGE_C R185, R7, R3, RZ ;  /* 0x0000000307b9723e */ /* 0x000fe200048070ff */
[----:B------:R-:W-:Y:S02]  /*66d0*/  HADD2.F32 R124, -RZ, R123.H1_H1 ;  /* 0x3000007bff7c7230 */ /* 0x000fe40000004100 */
[----:B------:R-:W-:Y:S01]  /*66e0*/  FMUL R11, R78, R11 ;  /* 0x0000000b4e0b7220 */ /* 0x000fe20000400000 */
[----:B------:R-:W-:Y:S01]  /*66f0*/  HADD2.F32 R128, -RZ, R127.H1_H1 ;  /* 0x3000007fff807230 */ /* 0x000fe20000004100 */
[----:B------:R-:W-:Y:S01]  /*6700*/  F2FP.SATFINITE.E4M3.F32.PACK_AB_MERGE_C R184, R2, R0, R185 ;  /* 0x0000000002b8723e */ /* 0x000fe200048070b9 */
[C---:B------:R-:W-:Y:S01]  /*6710*/  FMUL R10, R78.reuse, R14 ;  /* 0x0000000e4e0a7220 */ /* 0x040fe20000400000 */
[C---:B------:R-:W-:Y:S01]  /*6720*/  FFMA R11, R81.reuse, R90, R11 ;  /* 0x0000005a510b7223 */ /* 0x040fe2000000000b */
[C---:B------:R-:W-:Y:S01]  /*6730*/  FFMA R8, R81.reuse, R89, R8 ;  /* 0x0000005951087223 */ /* 0x040fe20000000008 */
[----:B------:R-:W-:Y:S01]  /*6740*/  FFMA R9, R81, R92, R9 ;  /* 0x0000005c51097223 */ /* 0x000fe20000000009 */
[----:B------:R-:W-:Y:S01]  /*6750*/  F2FP.F16.E4M3.UNPACK_B R131, R160 ;  /* 0x000000a0ff83723e */ /* 0x000fe200020006ff */
[----:B------:R-:W-:Y:S01]  /*6760*/  HADD2.F32 R98, -RZ, R97.H1_H1 ;  /* 0x30000061ff627230 */ /* 0x000fe20000004100 */
[----:B------:R-:W-:Y:S01]  /*6770*/  F2FP.SATFINITE.E4M3.F32.PACK_AB_MERGE_C R186, R11, R6, RZ ;  /* 0x000000060bba723e */ /* 0x000fe200048070ff */
[----:B------:R-:W-:Y:S01]  /*6780*/  FFMA R10, R81, R91, R10 ;  /* 0x0000005b510a7223 */ /* 0x000fe2000000000a */
[----:B------:R-:W-:Y:S02]  /*6790*/  HADD2.F32 R97, -RZ, R99.H0_H0 ;  /* 0x20000063ff617230 */ /* 0x000fe40000004100 */
[C---:B------:R-:W-:Y:S01]  /*67a0*/  FMUL R15, R78.reuse, R15 ;  /* 0x0000000f4e0f7220 */ /* 0x040fe20000400000 */
[----:B------:R-:W-:Y:S01]  /*67b0*/  F2FP.SATFINITE.E4M3.F32.PACK_AB_MERGE_C R185, R5, R4, R186 ;  /* 0x0000000405b9723e */ /* 0x000fe200048070ba */
[----:B------:R-:W-:Y:S02]  /*67c0*/  HADD2.F32 R132, -RZ, R131.H1_H1 ;  /* 0x30000083ff847230 */ /* 0x000fe40000004100 */
[C---:B------:R-:W-:Y:S01]  /*67d0*/  FMUL R14, R78.reuse, R18 ;  /* 0x000000124e0e7220 */ /* 0x040fe20000400000 */
[C---:B------:R-:W-:Y:S01]  /*67e0*/  FFMA R15, R81.reuse, R94, R15 ;  /* 0x0000005e510f7223 */ /* 0x040fe2000000000f */
[C---:B------:R-:W-:Y:S01]  /*67f0*/  FFMA R12, R81.reuse, R93, R12 ;  /* 0x0000005d510c7223 */ /* 0x040fe2000000000c */
[----:B------:R-:W-:Y:S01]  /*6800*/  FFMA R13, R81, R96, R13 ;  /* 0x00000060510d7223 */ /* 0x000fe2000000000d */
[----:B------:R-:W-:Y:S01]  /*6810*/  F2FP.F16.E4M3.UNPACK_B R133, R160.H1 ;  /* 0x000000a0ff85723e */ /* 0x000fe200030006ff */
[--C-:B------:R-:W-:Y:S01]  /*6820*/  HADD2.F32 R99, -RZ, R101.reuse.H0_H0 ;  /* 0x20000065ff637230 */ /* 0x100fe20000004100 */
[----:B------:R-:W-:Y:S01]  /*6830*/  F2FP.SATFINITE.E4M3.F32.PACK_AB_MERGE_C R186, R15, R10, RZ ;  /* 0x0000000a0fba723e */ /* 0x000fe200048070ff */
[----:B------:R-:W-:Y:S01]  /*6840*/  FFMA R14, R81, R95, R14 ;  /* 0x0000005f510e7223 */ /* 0x000fe2000000000e */
[C---:B------:R-:W-:Y:S01]  /*6850*/  FMUL R19, R78.reuse, R19 ;  /* 0x000000134e137220 */ /* 0x040fe20000400000 */
[----:B------:R-:W-:Y:S01]  /*6860*/  HADD2.F32 R102, -RZ, R101.H1_H1 ;  /* 0x30000065ff667230 */ /* 0x000fe20000004100 */
[----:B------:R-:W-:Y:S01]  /*6870*/  F2FP.SATFINITE.E4M3.F32.PACK_AB_MERGE_C R186, R9, R8, R186 ;  /* 0x0000000809ba723e */ /* 0x000fe200048070ba */
[----:B------:R-:W-:Y:S02]  /*6880*/  HADD2.F32 R101, -RZ, R103.H0_H0 ;  /* 0x20000067ff657230 */ /* 0x000fe40000004100 */
[C---:B------:R-:W-:Y:S01]  /*6890*/  FFMA R19, R81.reuse, R98, R19 ;  /* 0x0000006251137223 */ /* 0x040fe20000000013 */
[C---:B------:R-:W-:Y:S01]  /*68a0*/  FFMA R16, R81.reuse, R97, R16 ;  /* 0x0000006151107223 */ /* 0x040fe20000000010 */
[----:B------:R-:W-:Y:S01]  /*68b0*/  FFMA R17, R81, R100, R17 ;  /* 0x0000006451117223 */ /* 0x000fe20000000011 */
[C---:B------:R-:W-:Y:S01]  /*68c0*/  FMUL R18, R78.reuse, R22 ;  /* 0x000000164e127220 */ /* 0x040fe20000400000 */
[----:B------:R-:W-:Y:S01]  /*68d0*/  F2FP.F16.E4M3.UNPACK_B R135, R161 ;  /* 0x000000a1ff87723e */ /* 0x000fe200020006ff */
        /* <DEDUP_REMOVED lines=10> */
[----:B------:R1:W-:Y:S01]  /*6980*/  STS.128 [R172+UR49+0x4200], R184 ;  /* 0x004200b8ac007988 */ /* 0x0003e20008000c31 */
[----:B------:R-:W-:Y:S01]  /*6990*/  HADD2.F32 R136, -RZ, R135.H1_H1 ;  /* 0x30000087ff887230 */ /* 0x000fe20000004100 */
[----:B------:R-:W-:Y:S01]  /*69a0*/  F2FP.SATFINITE.E4M3.F32.PACK_AB_MERGE_C R200, R23, R18, RZ ;  /* 0x0000001217c8723e */ /* 0x000fe200048070ff */
[C---:B------:R-:W-:Y:S01]  /*69b0*/  FMUL R22, R78.reuse, R26 ;  /* 0x0000001a4e167220 */ /* 0x040fe20000400000 */
[C---:B------:R-:W-:Y:S01]  /*69c0*/  FMUL R27, R78.reuse, R27 ;  /* 0x0000001b4e1b7220 */ /* 0x040fe20000400000 */
[--C-:B------:R-:W-:Y:S01]  /*69d0*/  HADD2.F32 R107, -RZ, R109.reuse.H0_H0 ;  /* 0x2000006dff6b7230 */ /* 0x100fe20000004100 */
[----:B------:R-:W-:Y:S01]  /*69e0*/  F2FP.SATFINITE.E4M3.F32.PACK_AB_MERGE_C R200, R17, R16, R200 ;  /* 0x0000001011c8723e */ /* 0x000fe200048070c8 */
[C---:B------:R-:W-:Y:S01]  /*69f0*/  FFMA R22, R81.reuse, R103, R22 ;  /* 0x0000006751167223 */ /* 0x040fe20000000016 */
[C---:B------:R-:W-:Y:S01]  /*6a00*/  FFMA R27, R81.reuse, R106, R27 ;  /* 0x0000006a511b7223 */ /* 0x040fe2000000001b */
[C---:B------:R-:W-:Y:S01]  /*6a10*/  FFMA R24, R81.reuse, R105, R24 ;  /* 0x0000006951187223 */ /* 0x040fe20000000018 */
[----:B------:R-:W-:Y:S01]  /*6a20*/  F2FP.F16.E4M3.UNPACK_B R137, R161.H1 ;  /* 0x000000a1ff89723e */ /* 0x000fe200030006ff */
[----:B------:R-:W-:Y:S02]  /*6a30*/  HADD2.F32 R110, -RZ, R109.H1_H1 ;  /* 0x3000006dff6e7230 */ /* 0x000fe40000004100 */
[----:B------:R-:W-:Y:S01]  /*6a40*/  FFMA R25, R81, R108, R25 ;  /* 0x0000006c51197223 */ /* 0x000fe20000000019 */
[----:B------:R-:W-:Y:S01]  /*6a50*/  F2FP.SATFINITE.E4M3.F32.PACK_AB_MERGE_C R201, R27, R22, RZ ;  /* 0x000000161bc9723e */ /* 0x000fe200048070ff */
[----:B------:R-:W-:Y:S02]  /*6a60*/  HADD2.F32 R109, -RZ, R111.H0_H0 ;  /* 0x2000006fff6d7230 */ /* 0x000fe40000004100 */
[C---:B------:R-:W-:Y:S01]  /*6a70*/  FMUL R26, R78.reuse, R30 ;  /* 0x0000001e4e1a7220 */ /* 0x040fe20000400000 */
[C---:B------:R-:W-:Y:S01]  /*6a80*/  FMUL R31, R78.reuse, R31 ;  /* 0x0000001f4e1f7220 */ /* 0x040fe20000400000 */
[--C-:B------:R-:W-:Y:S01]  /*6a90*/  HADD2.F32 R111, -RZ, R113.reuse.H0_H0 ;  /* 0x20000071ff6f7230 */ /* 0x100fe20000004100 */
[----:B------:R-:W-:Y:S01]  /*6aa0*/  F2FP.SATFINITE.E4M3.F32.PACK_AB_MERGE_C R201, R21, R20, R201 ;  /* 0x0000001415c9723e */ /* 0x000fe200048070c9 */
[C---:B------:R-:W-:Y:S01]  /*6ab0*/  FFMA R26, R81.reuse, R107, R26 ;  /* 0x0000006b511a7223 */ /* 0x040fe2000000001a */
[C---:B------:R-:W-:Y:S01]  /*6ac0*/  FFMA R31, R81.reuse, R110, R31 ;  /* 0x0000006e511f7223 */ /* 0x040fe2000000001f */
[C---:B------:R-:W-:Y:S01]  /*6ad0*/  FFMA R28, R81.reuse, R109, R28 ;  /* 0x0000006d511c7223 */ /* 0x040fe2000000001c */
[----:B------:R-:W-:Y:S01]  /*6ae0*/  F2FP.F16.E4M3.UNPACK_B R139, R162 ;  /* 0x000000a2ff8b723e */ /* 0x000fe200020006ff */
[----:B------:R-:W-:Y:S02]  /*6af0*/  HADD2.F32 R114, -RZ, R113.H1_H1 ;  /* 0x30000071ff727230 */ /* 0x000fe40000004100 */
[----:B------:R-:W-:Y:S01]  /*6b00*/  FFMA R29, R81, R112, R29 ;  /* 0x00000070511d7223 */ /* 0x000fe2000000001d */
[----:B------:R-:W-:Y:S01]  /*6b10*/  F2FP.SATFINITE.E4M3.F32.PACK_AB_MERGE_C R202, R31, R26, RZ ;  /* 0x0000001a1fca723e */ /* 0x000fe200048070ff */
[----:B------:R-:W-:Y:S02]  /*6b20*/  HADD2.F32 R113, -RZ, R115.H0_H0 ;  /* 0x20000073ff717230 */ /* 0x000fe40000004100 */
[C---:B------:R-:W-:Y:S01]  /*6b30*/  FMUL R30, R78.reuse, R34 ;  /* 0x000000224e1e7220 */ /* 0x040fe20000400000 */
[----:B------:R-:W-:Y:S01]  /*6b40*/  HADD2.F32 R140, -RZ, R139.H1_H1 ;  /* 0x3000008bff8c7230 */ /* 0x000fe20000004100 */
[----:B------:R-:W-:Y:S01]  /*6b50*/  F2FP.SATFINITE.E4M3.F32.PACK_AB_MERGE_C R202, R25, R24, R202 ;  /* 0x0000001819ca723e */ /* 0x000fe200048070ca */
[C---:B------:R-:W-:Y:S01]  /*6b60*/  FMUL R35, R78.reuse, R35 ;  /* 0x000000234e237220 */ /* 0x040fe20000400000 */
[--C-:B------:R-:W-:Y:S02]  /*6b70*/  HADD2.F32 R115, -RZ, R117.reuse.H0_H0 ;  /* 0x20000075ff737230 */ /* 0x100fe40000004100 */
[C---:B------:R-:W-:Y:S01]  /*6b80*/  FFMA R30, R81.reuse, R111, R30 ;  /* 0x0000006f511e7223 */ /* 0x040fe2000000001e */
[----:B------:R-:W-:Y:S02]  /*6b90*/  HADD2.F32 R118, -RZ, R117.H1_H1 ;  /* 0x30000075ff767230 */ /* 0x000fe40000004100 */
[C---:B------:R-:W-:Y:S01]  /*6ba0*/  FFMA R35, R81.reuse, R114, R35 ;  /* 0x0000007251237223 */ /* 0x040fe20000000023 */
[C---:B------:R-:W-:Y:S01]  /*6bb0*/  FFMA R32, R81.reuse, R113, R32 ;  /* 0x0000007151207223 */ /* 0x040fe20000000020 */
[----:B------:R-:W-:Y:S01]  /*6bc0*/  F2FP.F16.E4M3.UNPACK_B R141, R162.H1 ;  /* 0x000000a2ff8d723e */ /* 0x000fe200030006ff */
[----:B------:R-:W-:Y:S01]  /*6bd0*/  FFMA R33, R81, R116, R33 ;  /* 0x0000007451217223 */ /* 0x000fe20000000021 */
[----:B------:R-:W-:Y:S01]  /*6be0*/  HADD2.F32 R117, -RZ, R119.H0_H0 ;  /* 0x20000077ff757230 */ /* 0x000fe20000004100 */
        /* <DEDUP_REMOVED lines=9> */
[----:B------:R1:W-:Y:S01]  /*6c80*/  STS.128 [R197+0x4010], R200 ;  /* 0x004010c8c5007388 */ /* 0x0003e20000000c00 */
[----:B------:R-:W-:Y:S01]  /*6c90*/  FFMA R37, R81, R120, R37 ;  /* 0x0000007851257223 */ /* 0x000fe20000000025 */
[----:B------:R-:W-:Y:S01]  /*6ca0*/  F2FP.SATFINITE.E4M3.F32.PACK_AB_MERGE_C R204, R39, R34, RZ ;  /* 0x0000002227cc723e */ /* 0x000fe200048070ff */
[----:B------:R-:W-:Y:S02]  /*6cb0*/  HADD2.F32 R122, -RZ, R121.H1_H1 ;  /* 0x30000079ff7a7230 */ /* 0x000fe40000004100 */
[C---:B------:R-:W-:Y:S01]  /*6cc0*/  FMUL R38, R78.reuse, R42 ;  /* 0x0000002a4e267220 */ /* 0x040fe20000400000 */
[----:B------:R-:W-:Y:S01]  /*6cd0*/  HADD2.F32 R121, -RZ, R123.H0_H0 ;  /* 0x2000007bff797230 */ /* 0x000fe20000004100 */
[----:B------:R-:W-:Y:S01]  /*6ce0*/  F2FP.SATFINITE.E4M3.F32.PACK_AB_MERGE_C R204, R33, R32, R204 ;  /* 0x0000002021cc723e */ /* 0x000fe200048070cc */
[----:B------:R-:W-:Y:S02]  /*6cf0*/  HADD2.F32 R144, -RZ, R143.H1_H1 ;  /* 0x3000008fff907230 */ /* 0x000fe40000004100 */
[C---:B------:R-:W-:Y:S01]  /*6d00*/  FFMA R38, R81.reuse, R119, R38 ;  /* 0x0000007751267223 */ /* 0x040fe20000000026 */
[C---:B------:R-:W-:Y:S01]  /*6d10*/  FMUL R43, R78.reuse, R43 ;  /* 0x0000002b4e2b7220 */ /* 0x040fe20000400000 */
[--C-:B------:R-:W-:Y:S02]  /*6d20*/  HADD2.F32 R123, -RZ, R125.reuse.H0_H0 ;  /* 0x2000007dff7b7230 */ /* 0x100fe40000004100 */
[C---:B------:R-:W-:Y:S01]  /*6d30*/  FMUL R42, R78.reuse, R46 ;  /* 0x0000002e4e2a7220 */ /* 0x040fe20000400000 */
[----:B------:R-:W-:Y:S02]  /*6d40*/  HADD2.F32 R126, -RZ, R125.H1_H1 ;  /* 0x3000007dff7e7230 */ /* 0x000fe40000004100 */
[C---:B------:R-:W-:Y:S01]  /*6d50*/  FFMA R43, R81.reuse, R122, R43 ;  /* 0x0000007a512b7223 */ /* 0x040fe2000000002b */
[----:B------:R-:W-:Y:S01]  /*6d60*/  F2FP.F16.E4M3.UNPACK_B R145, R163.H1 ;  /* 0x000000a3ff91723e */ /* 0x000fe200030006ff */
[C---:B------:R-:W-:Y:S01]  /*6d70*/  FFMA R40, R81.reuse, R121, R40 ;  /* 0x0000007951287223 */ /* 0x040fe20000000028 */
[----:B------:R-:W-:Y:S01]  /*6d80*/  FFMA R41, R81, R124, R41 ;  /* 0x0000007c51297223 */ /* 0x000fe20000000029 */
[----:B------:R-:W-:Y:S01]  /*6d90*/  ISETP.NE.AND P0, PT, R193, RZ, PT ;  /* 0x000000ffc100720c */ /* 0x000fe20003f05270 */
[----:B------:R-:W-:Y:S01]  /*6da0*/  HADD2.F32 R125, -RZ, R127.H0_H0 ;  /* 0x2000007fff7d7230 */ /* 0x000fe20000004100 */
[----:B------:R-:W-:Y:S01]  /*6db0*/  F2FP.SATFINITE.E4M3.F32.PACK_AB_MERGE_C R205, R43, R38, RZ ;  /* 0x000000262bcd723e */ /* 0x000fe200048070ff */
[----:B------:R-:W-:Y:S01]  /*6dc0*/  FFMA R42, R81, R123, R42 ;  /* 0x0000007b512a7223 */ /* 0x000fe2000000002a */
[C---:B------:R-:W-:Y:S01]  /*6dd0*/  FMUL R47, R78.reuse, R47 ;  /* 0x0000002f4e2f7220 */ /* 0x040fe20000400000 */
[--C-:B------:R-:W-:Y:S01]  /*6de0*/  HADD2.F32 R127, -RZ, R129.reuse.H0_H0 ;  /* 0x20000081ff7f7230 */ /* 0x100fe20000004100 */
[----:B------:R-:W-:Y:S01]  /*6df0*/  F2FP.SATFINITE.E4M3.F32.PACK_AB_MERGE_C R205, R37, R36, R205 ;  /* 0x0000002425cd723e */ /* 0x000fe200048070cd */
[----:B------:R-:W-:Y:S02]  /*6e00*/  HADD2.F32 R130, -RZ, R129.H1_H1 ;  /* 0x30000081ff827230 */ /* 0x000fe40000004100 */
[C---:B------:R-:W-:Y:S01]  /*6e10*/  FFMA R47, R81.reuse, R126, R47 ;  /* 0x0000007e512f7223 */ /* 0x040fe2000000002f */
[C---:B------:R-:W-:Y:S01]  /*6e20*/  FFMA R44, R81.reuse, R125, R44 ;  /* 0x0000007d512c7223 */ /* 0x040fe2000000002c */
[C---:B------:R-:W-:Y:S01]  /*6e30*/  FFMA R45, R81.reuse, R128, R45 ;  /* 0x00000080512d7223 */ /* 0x040fe2000000002d */
[----:B------:R-:W-:Y:S02]  /*6e40*/  HADD2.F32 R129, -RZ, R131.H0_H0 ;  /* 0x20000083ff817230 */ /* 0x000fe40000004100 */
[C---:B------:R-:W-:Y:S01]  /*6e50*/  FMUL R46, R78.reuse, R50 ;  /* 0x000000324e2e7220 */ /* 0x040fe20000400000 */
[C---:B------:R-:W-:Y:S01]  /*6e60*/  FMUL R51, R78.reuse, R51 ;  /* 0x000000334e337220 */ /* 0x040fe20000400000 */
[--C-:B------:R-:W-:Y:S02]  /*6e70*/  HADD2.F32 R131, -RZ, R133.reuse.H0_H0 ;  /* 0x20000085ff837230 */ /* 0x100fe40000004100 */
[C---:B------:R-:W-:Y:S01]  /*6e80*/  FMUL R50, R78.reuse, R54 ;  /* 0x000000364e327220 */ /* 0x040fe20000400000 */
[C---:B------:R-:W-:Y:S01]  /*6e90*/  FFMA R46, R81.reuse, R127, R46 ;  /* 0x0000007f512e7223 */ /* 0x040fe2000000002e */
[----:B------:R-:W-:Y:S02]  /*6ea0*/  HADD2.F32 R134, -RZ, R133.H1_H1 ;  /* 0x30000085ff867230 */ /* 0x000fe40000004100 */
[C---:B------:R-:W-:Y:S01]  /*6eb0*/  FFMA R51, R81.reuse, R130, R51 ;  /* 0x0000008251337223 */ /* 0x040fe20000000033 */
[----:B------:R-:W-:Y:S02]  /*6ec0*/  HADD2.F32 R133, -RZ, R135.H0_H0 ;  /* 0x20000087ff857230 */ /* 0x000fe40000004100 */
[C---:B------:R-:W-:Y:S01]  /*6ed0*/  FMUL R55, R78.reuse, R55 ;  /* 0x000000374e377220 */ /* 0x040fe20000400000 */
[C---:B------:R-:W-:Y:S01]  /*6ee0*/  FFMA R48, R81.reuse, R129, R48 ;  /* 0x0000008151307223 */ /* 0x040fe20000000030 */
[C---:B------:R-:W-:Y:S01]  /*6ef0*/  FFMA R49, R81.reuse, R132, R49 ;  /* 0x0000008451317223 */ /* 0x040fe20000000031 */
[--C-:B------:R-:W-:Y:S02]  /*6f00*/  HADD2.F32 R135, -RZ, R137.reuse.H0_H0 ;  /* 0x20000089ff877230 */ /* 0x100fe40000004100 */
[C---:B------:R-:W-:Y:S01]  /*6f10*/  FFMA R50, R81.reuse, R131, R50 ;  /* 0x0000008351327223 */ /* 0x040fe20000000032 */
[----:B------:R-:W-:Y:S02]  /*6f20*/  HADD2.F32 R138, -RZ, R137.H1_H1 ;  /* 0x30000089ff8a7230 */ /* 0x000fe40000004100 */
[C---:B------:R-:W-:Y:S01]  /*6f30*/  FMUL R54, R78.reuse, R58 ;  /* 0x0000003a4e367220 */ /* 0x040fe20000400000 */
[----:B------:R-:W-:Y:S02]  /*6f40*/  HADD2.F32 R137, -RZ, R139.H0_H0 ;  /* 0x2000008bff897230 */ /* 0x000fe40000004100 */
[C---:B------:R-:W-:Y:S01]  /*6f50*/  FFMA R55, R81.reuse, R134, R55 ;  /* 0x0000008651377223 */ /* 0x040fe20000000037 */
        /* <DEDUP_REMOVED lines=16> */
[----:B------:R-:W-:Y:S01]  /*7060*/  FFMA R63, R81, R142, R63 ;  /* 0x0000008e513f7223 */ /* 0x000fe2000000003f */
[----:B------:R-:W-:Y:S01]  /*7070*/  FMUL R67, R78, R67 ;  /* 0x000000434e437220 */ /* 0x000fe20000400000 */
[----:B------:R-:W-:Y:S01]  /*7080*/  F2FP.SATFINITE.E4M3.F32.PACK_AB_MERGE_C R206, R47, R42, RZ ;  /* 0x0000002a2fce723e */ /* 0x000fe200048070ff */
[----:B------:R-:W-:Y:S01]  /*7090*/  FFMA R60, R81, R141, R60 ;  /* 0x0000008d513c7223 */ /* 0x000fe2000000003c */
[----:B------:R-:W-:Y:S01]  /*70a0*/  F2FP.SATFINITE.E4M3.F32.PACK_AB_MERGE_C R207, R51, R46, RZ ;  /* 0x0000002e33cf723e */ /* 0x000fe200048070ff */
[C---:B------:R-:W-:Y:S01]  /*70b0*/  FFMA R61, R81.reuse, R144, R61 ;  /* 0x00000090513d7223 */ /* 0x040fe2000000003d */
[C---:B------:R-:W-:Y:S01]  /*70c0*/  FFMA R62, R81.reuse, R143, R62 ;  /* 0x0000008f513e7223 */ /* 0x040fe2000000003e */
[----:B------:R-:W-:Y:S01]  /*70d0*/  FFMA R67, R81, R146, R67 ;  /* 0x0000009251437223 */ /* 0x000fe20000000043 */
[----:B------:R-:W-:Y:S02]  /*70e0*/  F2FP.SATFINITE.E4M3.F32.PACK_AB_MERGE_C R206, R41, R40, R206 ;  /* 0x0000002829ce723e */ /* 0x000fe400048070ce */
[----:B------:R-:W-:Y:S02]  /*70f0*/  F2FP.SATFINITE.E4M3.F32.PACK_AB_MERGE_C R207, R45, R44, R207 ;  /* 0x0000002c2dcf723e */ /* 0x000fe400048070cf */
[----:B------:R-:W-:Y:S02]  /*7100*/  F2FP.SATFINITE.E4M3.F32.PACK_AB_MERGE_C R212, R55, R50, RZ ;  /* 0x0000003237d4723e */ /* 0x000fe400048070ff */
[----:B------:R-:W-:Y:S01]  /*7110*/  F2FP.SATFINITE.E4M3.F32.PACK_AB_MERGE_C R213, R59, R54, RZ ;  /* 0x000000363bd5723e */ /* 0x000fe200048070ff */
[----:B------:R1:W-:Y:S01]  /*7120*/  STS.128 [R199+0x4020], R204 ;  /* 0x004020ccc7007388 */ /* 0x0003e20000000c00 */
[----:B------:R-:W-:Y:S02]  /*7130*/  F2FP.SATFINITE.E4M3.F32.PACK_AB_MERGE_C R214, R63, R58, RZ ;  /* 0x0000003a3fd6723e */ /* 0x000fe400048070ff */
[----:B------:R-:W-:Y:S02]  /*7140*/  F2FP.SATFINITE.E4M3.F32.PACK_AB_MERGE_C R215, R67, R62, RZ ;  /* 0x0000003e43d7723e */ /* 0x000fe400048070ff */
[----:B------:R-:W-:Y:S02]  /*7150*/  F2FP.SATFINITE.E4M3.F32.PACK_AB_MERGE_C R212, R49, R48, R212 ;  /* 0x0000003031d4723e */ /* 0x000fe400048070d4 */
[----:B------:R-:W-:Y:S02]  /*7160*/  F2FP.SATFINITE.E4M3.F32.PACK_AB_MERGE_C R213, R53, R52, R213 ;  /* 0x0000003435d5723e */ /* 0x000fe400048070d5 */
[----:B------:R-:W-:Y:S02]  /*7170*/  F2FP.SATFINITE.E4M3.F32.PACK_AB_MERGE_C R214, R57, R56, R214 ;  /* 0x0000003839d6723e */ /* 0x000fe400048070d6 */
[----:B------:R-:W-:Y:S02]  /*7180*/  F2FP.SATFINITE.E4M3.F32.PACK_AB_MERGE_C R215, R61, R60, R215 ;  /* 0x0000003c3dd7723e */ /* 0x000fe400048070d7 */
[----:B------:R-:W-:Y:S02]  /*7190*/  LEA R216, R181, UR49, 0x3 ;  /* 0x00000031b5d87c11 */ /* 0x000fe4000f8e18ff */
[----:B------:R-:W-:Y:S01]  /*71a0*/  @P6 SHF.L.U32 R219, R180, 0x1f, RZ ;  /* 0x0000001fb4db6819 */ /* 0x000fe200000006ff */
[----:B------:R1:W-:Y:S01]  /*71b0*/  STS.128 [R198+0x4010], R212 ;  /* 0x004010d4c6007388 */ /* 0x0003e20000000c00 */
[----:B------:R-:W-:Y:S01]  /*71c0*/  @!PT LDS RZ, [RZ] ;  /* 0x00000000fffff984 */ /* 0x000fe20000000800 */
[----:B------:R-:W-:Y:S01]  /*71d0*/  @!PT LDS RZ, [RZ] ;  /* 0x00000000fffff984 */ /* 0x000fe20000000800 */
[----:B------:R-:W-:Y:S01]  /*71e0*/  @!PT LDS RZ, [RZ] ;  /* 0x00000000fffff984 */ /* 0x000fe20000000800 */
[----:B------:R-:W-:Y:S01]  /*71f0*/  @!PT LDS RZ, [RZ] ;  /* 0x00000000fffff984 */ /* 0x000fe20000000800 */
[----:B------:R2:W-:Y:S07]  /*7200*/  MEMBAR.ALL.CTA ;  /* 0x0000000000007992 */ /* 0x0005ee0000008000 */
[----:B--2---:R-:W2:Y:S02]  /*7210*/  FENCE.VIEW.ASYNC.S ;  /* 0x00000000000073c6 */ /* 0x004ea40000000000 */
[----:B--2---:R-:W-:Y:S06]  /*7220*/  BAR.SYNC.DEFER_BLOCKING 0x1, 0x80 ;  /* 0x0042000000007b1d */ /* 0x004fec0000010000 */
[----:B------:R-:W-:Y:S05]  /*7230*/  @P0 BRA `(.L_x_115) ;  /* 0x0000000000280947 */ /* 0x000fea0003800000 */
[----:B------:R-:W-:Y:S02]  /*7240*/  UIADD3 UR4, UPT, UPT, UR49, 0x4200, URZ ;  /* 0x0000420031047890 */ /* 0x000fe4000fffe0ff */
[----:B------:R-:W-:Y:S01]  /*7250*/  UIADD3 UR6, UP0, UPT, UR52, 0x680, URZ ;  /* 0x0000068034067890 */ /* 0x000fe2000ff1e0ff */
[----:B------:R-:W-:Y:S03]  /*7260*/  UMOV UR43, UR36 ;  /* 0x00000024002b7c82 */ /* 0x000fe60008000000 */
[----:B------:R-:W-:Y:S01]  /*7270*/  MOV R192, UR4 ;  /* 0x0000000400c07c02 */ /* 0x000fe20008000f00 */
[----:B------:R-:W-:Y:S03]  /*7280*/  UIADD3.X UR7, UPT, UPT, URZ, UR53, URZ, UP0, !UPT ;  /* 0x00000035ff077290 */ /* 0x000fe600087fe4ff */
[----:B------:R-:W-:Y:S11]  /*7290*/  R2UR UR40, R192 ;  /* 0x00000000c02872ca */ /* 0x000ff600000e0000 */
[----:B------:R-:W-:Y:S02]  /*72a0*/  @!UPT UIADD3 URZ, UPT, UPT, URZ, URZ, URZ ;  /* 0x000000fffffff290 */ /* 0x000fe4000fffe0ff */
[----:B------:R2:W-:Y:S01]  /*72b0*/  UTMASTG.3D [UR40], [UR6] ;  /* 0x00000028060073b5 */ /* 0x0005e20008010000 */
[----:B------:R0:W-:Y:S01]  /*72c0*/  UTMACMDFLUSH ;  /* 0x00000000000079b7 */ /* 0x0001e20000000000 */
[----:B--2---:R-:W-:Y:S04]  /*72d0*/  DEPBAR.LE SB0, 0x1 ;  /* 0x000080400000791a */ /* 0x004fe80000000000 */
.L_x_115:
[----:B------:R-:W-:Y:S05]  /*72e0*/  BSYNC.RECONVERGENT B0 ;  /* 0x0000000000007941 */ /* 0x000fea0003800200 */
.L_x_114:
[----:B------:R-:W-:Y:S06]  /*72f0*/  BAR.SYNC.DEFER_BLOCKING 0x1, 0x80 ;  /* 0x0042000000007b1d */ /* 0x000fec0000010000 */
[----:B------:R-:W2:Y:S01]  /*7300*/  @P6 SYNCS.PHASECHK.TRANS64.TRYWAIT P0, [R216+URZ+0x50], R219 ;  /* 0x000050dbd80065a7 */ /* 0x000ea200080011ff */
[----:B------:R-:W-:Y:S01]  /*7310*/  BSSY B1, `(.L_x_116) ;  /* 0x0000023000017945 */ /* 0x000fe20003800000 */
[----:B--2---:R-:W-:Y:S03]  /*7320*/  @P6 SEL R208, RZ, 0x1, !P0 ;  /* 0x00000001ffd06807 */ /* 0x004fe60004000000 */
[----:B------:R-:W-:Y:S05]  /*7330*/  @!P6 BRA `(.L_x_117) ;  /* 0x000000000080e947 */ /* 0x000fea0003800000 */
[----:B------:R-:W-:Y:S01]  /*7340*/  ISETP.NE.AND P1, PT, R209, RZ, PT ;  /* 0x000000ffd100720c */ /* 0x000fe20003f25270 */
[----:B------:R-:W-:Y:S01]  /*7350*/  BSSY B0, `(.L_x_118) ;  /* 0x000000a000007945 */ /* 0x000fe20003800000 */
[----:B------:R-:W-:Y:S11]  /*7360*/  ISETP.NE.AND P0, PT, R208, RZ, PT ;  /* 0x000000ffd000720c */ /* 0x000ff60003f05270 */
[----:B------:R-:W-:Y:S04]  /*7370*/  @P1 IMAD R0, R181, 0x2000, R190 ;  /* 0x00002000b5001824 */ /* 0x000fe800078e02be */
[C---:B------:R-:W-:Y:S01]  /*7380*/  @P1 IMAD.IADD R211, R0.reuse, 0x1, R211 ;  /* 0x0000000100d31824 */ /* 0x040fe200078e02d3 */
[----:B------:R-:W-:Y:S03]  /*7390*/  @P1 IADD3 R217, PT, PT, R0, R217, RZ ;  /* 0x000000d900d91210 */ /* 0x000fe60007ffe0ff */
[----:B------:R-:W-:Y:S01]  /*73a0*/  @P1 IMAD.IADD R210, R210, 0x1, R211 ;  /* 0x00000001d2d21824 */ /* 0x000fe200078e02d3 */
[----:B------:R-:W-:Y:S06]  /*73b0*/  @P0 BRA `(.L_x_119) ;  /* 0x00000000000c0947 */ /* 0x000fec0003800000 */
[----:B------:R-:W-:Y:S04]  /*73c0*/  SHF.L.U32 R3, R180, 0x1f, RZ ;  /* 0x0000001fb4037819 */ /* 0x000fe800000006ff */
[----:B------:R-:W2:Y:S02]  /*73d0*/  SYNCS.PHASECHK.TRANS64.TRYWAIT P0, [R216+URZ+0x50], R3 ;  /* 0x00005003d80075a7 */ /* 0x000ea400080011ff */
[----:B--2---:R-:W-:Y:S05]  /*73e0*/  @!P0 BRA `(.L_x_120) ;  /* 0x00000020001c8947 */ /* 0x004fea0003800000 */
.L_x_119:
[----:B------:R-:W-:Y:S05]  /*73f0*/  BSYNC B0 ;  /* 0x0000000000007941 */ /* 0x000fea0003800000 */
.L_x_118:
[----:B------:R-:W-:Y:S01]  /*7400*/  ISETP.NE.AND P0, PT, R209, RZ, PT ;  /* 0x000000ffd100720c */ /* 0x000fe20003f05270 */
[----:B--2---:R-:W-:Y:S02]  /*7410*/  VIADD R3, R216, 0x60 ;  /* 0x00000060d8037836 */ /* 0x004fe40000000000 */
[----:B------:R-:W-:Y:S02]  /*7420*/  IMAD.U32 R2, RZ, RZ, UR37 ;  /* 0x00000025ff027e24 */ /* 0x000fe4000f8e00ff */
[----:B------:R-:W-:Y:S03]  /*7430*/  VIADD R181, R181, 0x1 ;  /* 0x00000001b5b57836 */ /* 0x000fe60000000000 */
[----:B------:R-:W-:Y:S05]  /*7440*/  PRMT R2, R2, 0x654, R3 ;  /* 0x0000065402027816 */ /* 0x000fea0000000003 */
[----:B------:R2:W3:Y:S04]  /*7450*/  @P0 LDS.128 R148, [R0] ;  /* 0x0000000000940984 */ /* 0x0004e80000000c00 */
[----:B------:R2:W4:Y:S04]  /*7460*/  @P0 LDS.128 R152, [R211+0x10] ;  /* 0x00001000d3980984 */ /* 0x0005280000000c00 */
        /* <DEDUP_REMOVED lines=13> */
.L_x_117:
[----:B------:R-:W-:Y:S05]  /*7540*/  BSYNC B1 ;  /* 0x0000000000017941 */ /* 0x000fea0003800000 */
.L_x_116:
[----:B--2---:R-:W-:Y:S05]  /*7550*/  VIADD R0, R80, 0x40 ;  /* 0x0000004050007836 */ /* 0x004fea0000000000 */
[----:B------:R-:W-:Y:S04]  /*7560*/  SHF.R.U32.HI R0, RZ, 0x15, R0 ;  /* 0x00000015ff007819 */ /* 0x000fe80000011600 */
[----:B------:R-:W-:Y:S11]  /*7570*/  LOP3.LUT P0, RZ, R0, 0x3, R173, 0x48, !PT ;  /* 0x0000000300ff7812 */ /* 0x000ff600078048ad */
[----:B------:R-:W-:Y:S02]  /*7580*/  @!UPT UIADD3 URZ, UPT, UPT, URZ, URZ, URZ ;  /* 0x000000fffffff290 */ /* 0x000fe4000fffe0ff */
[----:B------:R-:W-:Y:S05]  /*7590*/  @!P0 BRA `(.L_x_121) ;  /* 0x0000000000408947 */ /* 0x000fea0003800000 */
[----:B------:R-:W2:Y:S01]  /*75a0*/  LDCU.64 UR8, c[0x4][0x70] ;  /* 0x01000e00ff0877ac */ /* 0x000ea20008000a00 */
[----:B------:R-:W-:Y:S01]  /*75b0*/  MOV R3, 0x0 ;  /* 0x0000000000037802 */ /* 0x000fe20000000f00 */
[----:B------:R-:W-:Y:S02]  /*75c0*/  HFMA2 R12, -RZ, RZ, 0, 5.9604644775390625e-08 ;  /* 0x00000001ff0c7431 */ /* 0x000fe400000001ff */
[----:B------:R-:W-:Y:S02]  /*75d0*/  IMAD.MOV.U32 R8, RZ, RZ, 0x192 ;  /* 0x00000192ff087424 */ /* 0x000fe400078e00ff */
[----:B------:R-:W-:Y:S01]  /*75e0*/  IMAD.MOV.U32 R13, RZ, RZ, RZ ;  /* 0x000000ffff0d7224 */ /* 0x000fe200078e00ff */
[----:B------:R-:W5:Y:S01]  /*75f0*/  LDCU.64 UR6, c[0x4][0x78] ;  /* 0x01000f00ff0677ac */ /* 0x000f620008000a00 */
[----:B------:R-:W1:Y:S01]  /*7600*/  LDC.64 R2, c[0x4][R3] ;  /* 0x0100000003027b82 */ /* 0x000e620000000a00 */
[----:B------:R-:W3:Y:S01]  /*7610*/  LDCU.64 UR4, c[0x4][0x10] ;  /* 0x01000200ff0477ac */ /* 0x000ee20008000a00 */
[----:B--2---:R-:W-:Y:S01]  /*7620*/  MOV R5, UR9 ;  /* 0x0000000900057c02 */ /* 0x004fe20008000f00 */
[----:B------:R-:W-:Y:S01]  /*7630*/  IMAD.U32 R4, RZ, RZ, UR8 ;  /* 0x00000008ff047e24 */ /* 0x000fe2000f8e00ff */
[----:B-----5:R-:W-:Y:S01]  /*7640*/  MOV R7, UR7 ;  /* 0x0000000700077c02 */ /* 0x020fe20008000f00 */
[----:B------:R-:W-:Y:S01]  /*7650*/  IMAD.U32 R6, RZ, RZ, UR6 ;  /* 0x00000006ff067e24 */ /* 0x000fe2000f8e00ff */
[----:B---3--:R-:W-:Y:S01]  /*7660*/  MOV R11, UR5 ;  /* 0x00000005000b7c02 */ /* 0x008fe20008000f00 */
[----:B------:R-:W-:Y:S02]  /*7670*/  IMAD.U32 R10, RZ, RZ, UR4 ;  /* 0x00000004ff0a7e24 */ /* 0x000fe4000f8e00ff */
[----:B------:R-:W-:Y:S07]  /*7680*/  LEPC R20, `(.L_x_121) ;  /* 0x000000001014794e */ /* 0x000fee0000000000 */
[----:B-1--4-:R-:W-:Y:S05]  /*7690*/  CALL.ABS.NOINC R2 ;  /* 0x0000000002007343 */ /* 0x012fea0003c00000 */
.L_x_121:
[----:B------:R-:W-:Y:S01]  /*76a0*/  ISETP.NE.AND P0, PT, R193, RZ, PT ;  /* 0x000000ffc100720c */ /* 0x000fe20003f05270 */
[----:B------:R-:W-:Y:S05]  /*76b0*/  WARPSYNC.ALL ;  /* 0x0000000000007948 */ /* 0x000fea0003800000 */
[----:B------:R-:W-:Y:S01]  /*76c0*/  R2UR UR4, R80 ;  /* 0x00000000500472ca */ /* 0x000fe200000e0000 */
[----:B------:R-:W-:Y:S01]  /*76d0*/  BSSY.RECONVERGENT B0, `(.L_x_122) ;  /* 0x000011c000007945 */ /* 0x000fe20003800200 */
[----:B---3--:R-:W-:Y:S02]  /*76e0*/  F2FP.F16.E4M3.UNPACK_B R11, R149 ;  /* 0x00000095ff0b723e */ /* 0x008fe400020006ff */
[----:B------:R-:W-:Y:S02]  /*76f0*/  F2FP.F16.E4M3.UNPACK_B R10, R150 ;  /* 0x00000096ff0a723e */ /* 0x000fe400020006ff */
[----:B------:R-:W-:Y:S01]  /*7700*/  F2FP.F16.E4M3.UNPACK_B R9, R151 ;  /* 0x00000097ff09723e */ /* 0x000fe200020006ff */
[--C-:B------:R-:W-:Y:S01]  /*7710*/  HADD2.F32 R83, -RZ, R11.reuse.H0_H0 ;  /* 0x2000000bff537230 */ /* 0x100fe20000004100 */
[----:B----4-:R-:W-:Y:S01]  /*7720*/  F2FP.F16.E4M3.UNPACK_B R8, R152 ;  /* 0x00000098ff08723e */ /* 0x010fe200020006ff */
[----:B------:R-:W-:Y:S01]  /*7730*/  HADD2.F32 R84, -RZ, R11.H1_H1 ;  /* 0x3000000bff547230 */ /* 0x000fe20000004100 */
[----:B------:R-:W-:Y:S01]  /*7740*/  F2FP.F16.E4M3.UNPACK_B R7, R153 ;  /* 0x00000099ff07723e */ /* 0x000fe200020006ff */
[--C-:B------:R-:W-:Y:S01]  /*7750*/  HADD2.F32 R87, -RZ, R10.reuse.H0_H0 ;  /* 0x2000000aff577230 */ /* 0x100fe20000004100 */
[----:B------:R-:W-:Y:S01]  /*7760*/  F2FP.F16.E4M3.UNPACK_B R6, R154 ;  /* 0x0000009aff06723e */ /* 0x000fe200020006ff */
[----:B------:R-:W-:Y:S01]  /*7770*/  HADD2.F32 R88, -RZ, R10.H1_H1 ;  /* 0x3000000aff587230 */ /* 0x000fe20000004100 */
[----:B------:R-:W-:Y:S01]  /*7780*/  F2FP.F16.E4M3.UNPACK_B R5, R155 ;  /* 0x0000009bff05723e */ /* 0x000fe200020006ff */
[--C-:B------:R-:W-:Y:S01]  /*7790*/  HADD2.F32 R91, -RZ, R9.reuse.H0_H0 ;  /* 0x20000009ff5b7230 */ /* 0x100fe20000004100 */
[----:B-1----:R-:W-:Y:S01]  /*77a0*/  F2FP.F16.E4M3.UNPACK_B R4, R156 ;  /* 0x0000009cff04723e */ /* 0x002fe200020006ff */
[----:B------:R-:W-:Y:S01]  /*77b0*/  HADD2.F32 R93, -RZ, R9.H1_H1 ;  /* 0x30000009ff5d7230 */ /* 0x000fe20000004100 */
[-C--:B------:R-:W-:Y:S01]  /*77c0*/  F2FP.F16.E4M3.UNPACK_B R2, R148.reuse ;  /* 0x00000094ff02723e */ /* 0x080fe200020006ff */
[--C-:B------:R-:W-:Y:S01]  /*77d0*/  HADD2.F32 R94, -RZ, R8.reuse.H0_H0 ;  /* 0x20000008ff5e7230 */ /* 0x100fe20000004100 */
[----:B------:R-:W-:Y:S01]  /*77e0*/  F2FP.F16.E4M3.UNPACK_B R148, R148.H1 ;  /* 0x00000094ff94723e */ /* 0x000fe200030006ff */
[----:B------:R-:W-:Y:S01]  /*77f0*/  HADD2.F32 R97, -RZ, R8.H1_H1 ;  /* 0x30000008ff617230 */ /* 0x000fe20000004100 */
[----:B------:R-:W-:Y:S01]  /*7800*/  F2FP.F16.E4M3.UNPACK_B R149, R149.H1 ;  /* 0x00000095ff95723e */ /* 0x000fe200030006ff */
[--C-:B------:R-:W-:Y:S01]  /*7810*/  HADD2.F32 R98, -RZ, R7.reuse.H0_H0 ;  /* 0x20000007ff627230 */ /* 0x100fe20000004100 */
[----:B------:R-:W-:Y:S01]  /*7820*/  F2FP.F16.E4M3.UNPACK_B R150, R150.H1 ;  /* 0x00000096ff96723e */ /* 0x000fe200030006ff */
[----:B------:R-:W-:Y:S01]  /*7830*/  HADD2.F32 R101, -RZ, R7.H1_H1 ;  /* 0x30000007ff657230 */ /* 0x000fe20000004100 */
[----:B------:R-:W-:Y:S01]  /*7840*/  F2FP.F16.E4M3.UNPACK_B R151, R151.H1 ;  /* 0x00000097ff97723e */ /* 0x000fe200030006ff */
[--C-:B------:R-:W-:Y:S01]  /*7850*/  HADD2.F32 R102, -RZ, R6.reuse.H0_H0 ;  /* 0x20000006ff667230 */ /* 0x100fe20000004100 */
[----:B------:R-:W-:Y:S01]  /*7860*/  IADD3 R195, PT, PT, R195, 0xc0, RZ ;  /* 0x000000c0c3c37810 */ /* 0x000fe20007ffe0ff */
[----:B------:R-:W-:Y:S01]  /*7870*/  HADD2.F32 R105, -RZ, R6.H1_H1 ;  /* 0x30000006ff697230 */ /* 0x000fe20000004100 */
[----:B------:R-:W-:Y:S01]  /*7880*/  F2FP.F16.E4M3.UNPACK_B R138, R163 ;  /* 0x000000a3ff8a723e */ /* 0x000fe200020006ff */
[--C-:B------:R-:W-:Y:S01]  /*7890*/  HADD2.F32 R106, -RZ, R5.reuse.H0_H0 ;  /* 0x20000005ff6a7230 */ /* 0x100fe20000004100 */
[----:B------:R-:W-:Y:S01]  /*78a0*/  LOP3.LUT R195, R195, 0xfefffff8, RZ, 0xc0, !PT ;  /* 0xfefffff8c3c37812 */ /* 0x000fe200078ec0ff */
[----:B------:R-:W-:Y:S01]  /*78b0*/  HADD2.F32 R109, -RZ, R5.H1_H1 ;  /* 0x30000005ff6d7230 */ /* 0x000fe20000004100 */
[----:B------:R-:W-:Y:S01]  /*78c0*/  F2FP.F16.E4M3.UNPACK_B R116, R157 ;  /* 0x0000009dff74723e */ /* 0x000fe200020006ff */
[--C-:B------:R-:W-:Y:S01]  /*78d0*/  HADD2.F32 R110, -RZ, R4.reuse.H0_H0 ;  /* 0x20000004ff6e7230 */ /* 0x100fe20000004100 */
[----:B------:R-:W-:Y:S01]  /*78e0*/  F2FP.F16.E4M3.UNPACK_B R120, R158 ;  /* 0x0000009eff78723e */ /* 0x000fe200020006ff */
[----:B------:R-:W-:Y:S01]  /*78f0*/  HADD2.F32 R113, -RZ, R4.H1_H1 ;  /* 0x30000004ff717230 */ /* 0x000fe20000004100 */
[----:B------:R-:W-:Y:S01]  /*7900*/  F2FP.F16.E4M3.UNPACK_B R124, R159 ;  /* 0x0000009fff7c723e */ /* 0x000fe200020006ff */
[----:B------:R-:W1:Y:S01]  /*7910*/  LDTM.x64 R4, tmem[UR4+0x40] ;  /* 0x00004004000479ee */ /* 0x000e620008340000 */
[--C-:B------:R-:W-:Y:S01]  /*7920*/  HADD2.F32 R0, -RZ, R2.reuse.H0_H0 ;  /* 0x20000002ff007230 */ /* 0x100fe20000004100 */
[----:B------:R-:W-:Y:S01]  /*7930*/  NOP ;  /* 0x0000000000007918 */ /* 0x000fe20000000000 */
[----:B-1----:R1:W-:Y:S01]  /*7940*/  SYNCS.ARRIVE.TRANS64.RED.A1T0 RZ, [R195+URZ], RZ ;  /* 0x000000ffc3ff79a7 */ /* 0x0023e200081004ff */
[----:B------:R-:W-:Y:S01]  /*7950*/  HADD2.F32 R2, -RZ, R2.H1_H1 ;  /* 0x30000002ff027230 */ /* 0x000fe20000004100 */
[----:B------:R-:W-:Y:S01]  /*7960*/  F2FP.F16.E4M3.UNPACK_B R128, R160 ;  /* 0x000000a0ff80723e */ /* 0x000fe200020006ff */
[--C-:B------:R-:W-:Y:S01]  /*7970*/  HADD2.F32 R86, -RZ, R149.reuse.H1_H1 ;  /* 0x30000095ff567230 */ /* 0x100fe20000004100 */
[----:B------:R-:W-:Y:S01]  /*7980*/  F2FP.F16.E4M3.UNPACK_B R132, R161 ;  /* 0x000000a1ff84723e */ /* 0x000fe200020006ff */
[--C-:B------:R-:W-:Y:S01]  /*7990*/  HADD2.F32 R114, -RZ, R116.reuse.H0_H0 ;  /* 0x20000074ff727230 */ /* 0x100fe20000004100 */
[----:B------:R-:W-:Y:S01]  /*79a0*/  F2FP.F16.E4M3.UNPACK_B R136, R162 ;  /* 0x000000a2ff88723e */ /* 0x000fe200020006ff */
[----:B------:R-:W-:Y:S01]  /*79b0*/  HADD2.F32 R117, -RZ, R116.H1_H1 ;  /* 0x30000074ff757230 */ /* 0x000fe20000004100 */
[----:B------:R-:W-:Y:S01]  /*79c0*/  F2FP.F16.E4M3.UNPACK_B R152, R152.H1 ;  /* 0x00000098ff98723e */ /* 0x000fe200030006ff */
        /* <DEDUP_REMOVED lines=12> */
[C---:B------:R-:W-:Y:S01]  /*7a90*/  FMUL R4, R78.reuse, R4 ;  /* 0x000000044e047220 */ /* 0x040fe20000400000 */
[C---:B------:R-:W-:Y:S01]  /*7aa0*/  FMUL R5, R78.reuse, R5 ;  /* 0x000000054e057220 */ /* 0x040fe20000400000 */
[----:B------:R-:W-:Y:S02]  /*7ab0*/  HADD2.F32 R3, -RZ, R148.H0_H0 ;  /* 0x20000094ff037230 */ /* 0x000fe40000004100 */
        /* <DEDUP_REMOVED lines=9> */
[----:B------:R-:W-:Y:S02]  /*7b50*/  HADD2.F32 R130, -RZ, R132.H0_H0 ;  /* 0x20000084ff827230 */ /* 0x000fe40000004100 */
[C---:B------:R-:W-:Y:S01]  /*7b60*/  FMUL R6, R78.reuse, R6 ;  /* 0x000000064e067220 */ /* 0x040fe20000400000 */
[----:B------:R-:W-:Y:S02]  /*7b70*/  HADD2.F32 R82, -RZ, R148.H1_H1 ;  /* 0x30000094ff527230 */ /* 0x000fe40000004100 */
[C---:B------:R-:W-:Y:S01]  /*7b80*/  FMUL R7, R78.reuse, R7 ;  /* 0x000000074e077220 */ /* 0x040fe20000400000 */
[----:B------:R-:W-:Y:S02]  /*7b90*/  HADD2.F32 R85, -RZ, R149.H0_H0 ;  /* 0x20000095ff557230 */ /* 0x000fe40000004100 */
[C---:B------:R-:W-:Y:S01]  /*7ba0*/  FFMA R6, R81.reuse, R3, R6 ;  /* 0x0000000351067223 */ /* 0x040fe20000000006 */
[----:B------:R-:W-:Y:S02]  /*7bb0*/  HADD2.F32 R133, -RZ, R132.H1_H1 ;  /* 0x30000084ff857230 */ /* 0x000fe40000004100 */
[C---:B------:R-:W-:Y:S01]  /*7bc0*/  FFMA R7, R81.reuse, R82, R7 ;  /* 0x0000005251077223 */ /* 0x040fe20000000007 */
[C---:B------:R-:W-:Y:S01]  /*7bd0*/  FFMA R8, R81.reuse, R83, R8 ;  /* 0x0000005351087223 */ /* 0x040fe20000000008 */
[C---:B------:R-:W-:Y:S01]  /*7be0*/  FFMA R9, R81.reuse, R84, R9 ;  /* 0x0000005451097223 */ /* 0x040fe20000000009 */
[--C-:B------:R-:W-:Y:S02]  /*7bf0*/  HADD2.F32 R82, -RZ, R138.reuse.H0_H0 ;  /* 0x2000008aff527230 */ /* 0x100fe40000004100 */
[C---:B------:R-:W-:Y:S01]  /*7c00*/  FMUL R10, R78.reuse, R10 ;  /* 0x0000000a4e0a7220 */ /* 0x040fe20000400000 */
[----:B------:R-:W-:Y:S02]  /*7c10*/  HADD2.F32 R83, -RZ, R138.H1_H1 ;  /* 0x3000008aff537230 */ /* 0x000fe40000004100 */
[C---:B------:R-:W-:Y:S01]  /*7c20*/  FMUL R11, R78.reuse, R11 ;  /* 0x0000000b4e0b7220 */ /* 0x040fe20000400000 */
[----:B------:R-:W-:Y:S02]  /*7c30*/  HADD2.F32 R89, -RZ, R150.H0_H0 ;  /* 0x20000096ff597230 */ /* 0x000fe40000004100 */
[C---:B------:R-:W-:Y:S01]  /*7c40*/  FFMA R10, R81.reuse, R85, R10 ;  /* 0x00000055510a7223 */ /* 0x040fe2000000000a */
[--C-:B------:R-:W-:Y:S02]  /*7c50*/  HADD2.F32 R134, -RZ, R136.reuse.H0_H0 ;  /* 0x20000088ff867230 */ /* 0x100fe40000004100 */
[C---:B------:R-:W-:Y:S01]  /*7c60*/  FFMA R11, R81.reuse, R86, R11 ;  /* 0x00000056510b7223 */ /* 0x040fe2000000000b */
[C---:B------:R-:W-:Y:S01]  /*7c70*/  FFMA R12, R81.reuse, R87, R12 ;  /* 0x00000057510c7223 */ /* 0x040fe2000000000c */
[----:B------:R-:W-:Y:S01]  /*7c80*/  FFMA R13, R81, R88, R13 ;  /* 0x00000058510d7223 */ /* 0x000fe2000000000d */
[----:B------:R-:W-:Y:S01]  /*7c90*/  F2FP.SATFINITE.E4M3.F32.PACK_AB_MERGE_C R86, R7, R6, RZ ;  /* 0x000000060756723e */ /* 0x000fe200048070ff */
[C---:B------:R-:W-:Y:S01]  /*7ca0*/  FMUL R7, R78.reuse, R20 ;  /* 0x000000144e077220 */ /* 0x040fe20000400000 */
[----:B------:R-:W-:Y:S01]  /*7cb0*/  F2FP.SATFINITE.E4M3.F32.PACK_AB_MERGE_C R138, R11, R10, RZ ;  /* 0x0000000a0b8a723e */ /* 0x000fe200048070ff */
[C---:B------:R-:W-:Y:S01]  /*7cc0*/  FMUL R10, R78.reuse, R21 ;  /* 0x000000154e0a7220 */ /* 0x040fe20000400000 */
[C---:B------:R-:W-:Y:S01]  /*7cd0*/  FMUL R21, R78.reuse, R28 ;  /* 0x0000001c4e157220 */ /* 0x040fe20000400000 */
[----:B------:R-:W-:Y:S02]  /*7ce0*/  HADD2.F32 R137, -RZ, R136.H1_H1 ;  /* 0x30000088ff897230 */ /* 0x000fe40000004100 */
[C---:B------:R-:W-:Y:S01]  /*7cf0*/  FMUL R14, R78.reuse, R14 ;  /* 0x0000000e4e0e7220 */ /* 0x040fe20000400000 */
[----:B------:R-:W-:Y:S02]  /*7d00*/  HADD2.F32 R90, -RZ, R150.H1_H1 ;  /* 0x30000096ff5a7230 */ /* 0x000fe40000004100 */
[C---:B------:R-:W-:Y:S01]  /*7d10*/  FMUL R15, R78.reuse, R15 ;  /* 0x0000000f4e0f7220 */ /* 0x040fe20000400000 */
[--C-:B------:R-:W-:Y:S02]  /*7d20*/  HADD2.F32 R92, -RZ, R151.reuse.H0_H0 ;  /* 0x20000097ff5c7230 */ /* 0x100fe40000004100 */
[C---:B------:R-:W-:Y:S01]  /*7d30*/  FFMA R14, R81.reuse, R89, R14 ;  /* 0x00000059510e7223 */ /* 0x040fe2000000000e */
[----:B------:R-:W-:Y:S02]  /*7d40*/  HADD2.F32 R95, -RZ, R151.H1_H1 ;  /* 0x30000097ff5f7230 */ /* 0x000fe40000004100 */
[C---:B------:R-:W-:Y:S01]  /*7d50*/  FFMA R15, R81.reuse, R90, R15 ;  /* 0x0000005a510f7223 */ /* 0x040fe2000000000f */
[C---:B------:R-:W-:Y:S01]  /*7d60*/  FFMA R0, R81.reuse, R91, R0 ;  /* 0x0000005b51007223 */ /* 0x040fe20000000000 */
[----:B------:R-:W-:Y:S01]  /*7d70*/  FFMA R2, R81, R93, R2 ;  /* 0x0000005d51027223 */ /* 0x000fe20000000002 */
[C---:B------:R-:W-:Y:S01]  /*7d80*/  FMUL R3, R78.reuse, R18 ;  /* 0x000000124e037220 */ /* 0x040fe20000400000 */
[C---:B------:R-:W-:Y:S01]  /*7d90*/  FMUL R18, R78.reuse, R25 ;  /* 0x000000194e127220 */ /* 0x040fe20000400000 */
[----:B------:R-:W-:Y:S01]  /*7da0*/  F2FP.SATFINITE.E4M3.F32.PACK_AB_MERGE_C R14, R15, R14, RZ ;  /* 0x0000000e0f0e723e */ /* 0x000fe200048070ff */
[C---:B------:R-:W-:Y:S01]  /*7db0*/  FMUL R25, R78.reuse, R32 ;  /* 0x000000204e197220 */ /* 0x040fe20000400000 */
[C---:B------:R-:W-:Y:S01]  /*7dc0*/  FFMA R3, R81.reuse, R92, R3 ;  /* 0x0000005c51037223 */ /* 0x040fe20000000003 */
[C---:B------:R-:W-:Y:S01]  /*7dd0*/  FMUL R6, R78.reuse, R19 ;  /* 0x000000134e067220 */ /* 0x040fe20000400000 */
[--C-:B------:R-:W-:Y:S02]  /*7de0*/  HADD2.F32 R96, -RZ, R152.reuse.H0_H0 ;  /* 0x20000098ff607230 */ /* 0x100fe40000004100 */
[C---:B------:R-:W-:Y:S01]  /*7df0*/  FMUL R11, R78.reuse, R22 ;  /* 0x000000164e0b7220 */ /* 0x040fe20000400000 */
[----:B------:R-:W-:Y:S02]  /*7e00*/  HADD2.F32 R99, -RZ, R152.H1_H1 ;  /* 0x30000098ff637230 */ /* 0x000fe40000004100 */
[C---:B------:R-:W-:Y:S01]  /*7e10*/  FFMA R6, R81.reuse, R95, R6 ;  /* 0x0000005f51067223 */ /* 0x040fe20000000006 */
[C---:B------:R-:W-:Y:S01]  /*7e20*/  FFMA R7, R81.reuse, R94, R7 ;  /* 0x0000005e51077223 */ /* 0x040fe20000000007 */
[C---:B------:R-:W-:Y:S01]  /*7e30*/  FFMA R10, R81.reuse, R97, R10 ;  /* 0x00000061510a7223 */ /* 0x040fe2000000000a */
[C---:B------:R-:W-:Y:S01]  /*7e40*/  FFMA R11, R81.reuse, R96, R11 ;  /* 0x00000060510b7223 */ /* 0x040fe2000000000b */
[----:B------:R-:W-:Y:S01]  /*7e50*/  FMUL R22, R78, R29 ;  /* 0x0000001d4e167220 */ /* 0x000fe20000400000 */
[----:B------:R-:W-:Y:S01]  /*7e60*/  F2FP.SATFINITE.E4M3.F32.PACK_AB_MERGE_C R3, R6, R3, RZ ;  /* 0x000000030603723e */ /* 0x000fe200048070ff */
[C---:B------:R-:W-:Y:S01]  /*7e70*/  FMUL R29, R78.reuse, R36 ;  /* 0x000000244e1d7220 */ /* 0x040fe20000400000 */
        /* <DEDUP_REMOVED lines=11> */
[----:B------:R-:W-:Y:S01]  /*7f30*/  FMUL R20, R78, R27 ;  /* 0x0000001b4e147220 */ /* 0x000fe20000400000 */
[--C-:B------:R-:W-:Y:S01]  /*7f40*/  HADD2.F32 R104, -RZ, R154.reuse.H0_H0 ;  /* 0x2000009aff687230 */ /* 0x100fe20000004100 */
[----:B------:R-:W-:Y:S01]  /*7f50*/  F2FP.SATFINITE.E4M3.F32.PACK_AB_MERGE_C R16, R10, R7, R16 ;  /* 0x000000070a10723e */ /* 0x000fe20004807010 */
[----:B------:R-:W-:Y:S02]  /*7f60*/  HADD2.F32 R107, -RZ, R154.H1_H1 ;  /* 0x3000009aff6b7230 */ /* 0x000fe40000004100 */
[C---:B------:R-:W-:Y:S01]  /*7f70*/  FFMA R20, R81.reuse, R103, R20 ;  /* 0x0000006751147223 */ /* 0x040fe20000000014 */
[C---:B------:R-:W-:Y:S01]  /*7f80*/  FFMA R21, R81.reuse, R102, R21 ;  /* 0x0000006651157223 */ /* 0x040fe20000000015 */
[C---:B------:R-:W-:Y:S01]  /*7f90*/  FFMA R22, R81.reuse, R105, R22 ;  /* 0x0000006951167223 */ /* 0x040fe20000000016 */
[C---:B------:R-:W-:Y:S01]  /*7fa0*/  FMUL R23, R78.reuse, R30 ;  /* 0x0000001e4e177220 */ /* 0x040fe20000400000 */
[----:B------:R-:W-:Y:S01]  /*7fb0*/  FMUL R30, R78, R37 ;  /* 0x000000254e1e7220 */ /* 0x000fe20000400000 */
[----:B------:R-:W-:Y:S01]  /*7fc0*/  F2FP.SATFINITE.E4M3.F32.PACK_AB_MERGE_C R19, R20, R19, RZ ;  /* 0x000000131413723e */ /* 0x000fe200048070ff */
[C---:B------:R-:W-:Y:S01]  /*7fd0*/  FMUL R37, R78.reuse, R44 ;  /* 0x0000002c4e257220 */ /* 0x040fe20000400000 */
[C---:B------:R-:W-:Y:S01]  /*7fe0*/  FFMA R23, R81.reuse, R104, R23 ;  /* 0x0000006851177223 */ /* 0x040fe20000000017 */
        /* <DEDUP_REMOVED lines=20> */
[----:B------:R-:W-:Y:S01]  /*8130*/  F2FP.F16.E4M3.UNPACK_B R159, R159.H1 ;  /* 0x0000009fff9f723e */ /* 0x000fe200030006ff */
[----:B------:R-:W-:Y:S01]  /*8140*/  FMUL R38, R78, R45 ;  /* 0x0000002d4e267220 */ /* 0x000fe20000400000 */
[----:B------:R-:W-:Y:S01]  /*8150*/  F2FP.SATFINITE.E4M3.F32.PACK_AB_MERGE_C R19, R28, R27, RZ ;  /* 0x0000001b1c13723e */ /* 0x000fe200048070ff */
[----:B------:R-:W-:Y:S01]  /*8160*/  FFMA R31, R81, R112, R31 ;  /* 0x00000070511f7223 */ /* 0x000fe2000000001f */
[C---:B------:R-:W-:Y:S01]  /*8170*/  FMUL R45, R78.reuse, R52 ;  /* 0x000000344e2d7220 */ /* 0x040fe20000400000 */
[C---:B------:R-:W-:Y:S01]  /*8180*/  FMUL R52, R78.reuse, R59 ;  /* 0x0000003b4e347220 */ /* 0x040fe20000400000 */
[----:B------:R-:W-:Y:S01]  /*8190*/  F2FP.F16.E4M3.UNPACK_B R160, R160.H1 ;  /* 0x000000a0ffa0723e */ /* 0x000fe200030006ff */
[C---:B------:R-:W-:Y:S01]  /*81a0*/  FMUL R59, R78.reuse, R66 ;  /* 0x000000424e3b7220 */ /* 0x040fe20000400000 */
[----:B------:R-:W-:Y:S01]  /*81b0*/  F2FP.SATFINITE.E4M3.F32.PACK_AB_MERGE_C R66, R13, R12, R14 ;  /* 0x0000000c0d42723e */ /* 0x000fe2000480700e */
        /* <DEDUP_REMOVED lines=11> */
[C---:B------:R-:W-:Y:S01]  /*8270*/  FFMA R35, R81.reuse, R116, R35 ;  /* 0x0000007451237223 */ /* 0x040fe20000000023 */
[C---:B------:R-:W-:Y:S01]  /*8280*/  FMUL R36, R78.reuse, R43 ;  /* 0x0000002b4e247220 */ /* 0x040fe20000400000 */
[--C-:B------:R-:W-:Y:S02]  /*8290*/  HADD2.F32 R120, -RZ, R158.reuse.H0_H0 ;  /* 0x2000009eff787230 */ /* 0x100fe40000004100 */
[C---:B------:R-:W-:Y:S01]  /*82a0*/  FMUL R39, R78.reuse, R46 ;  /* 0x0000002e4e277220 */ /* 0x040fe20000400000 */
[----:B------:R-:W-:Y:S02]  /*82b0*/  HADD2.F32 R123, -RZ, R158.H1_H1 ;  /* 0x3000009eff7b7230 */ /* 0x000fe40000004100 */
        /* <DEDUP_REMOVED lines=8> */
[C---:B------:R-:W-:Y:S01]  /*8340*/  FFMA R40, R81.reuse, R123, R40 ;  /* 0x0000007b51287223 */ /* 0x040fe20000000028 */
[C---:B------:R-:W-:Y:S01]  /*8350*/  FMUL R44, R78.reuse, R51 ;  /* 0x000000334e2c7220 */ /* 0x040fe20000400000 */
[C---:B------:R-:W-:Y:S01]  /*8360*/  FFMA R41, R81.reuse, R122, R41 ;  /* 0x0000007a51297223 */ /* 0x040fe20000000029 */
[C---:B------:R-:W-:Y:S01]  /*8370*/  FFMA R42, R81.reuse, R125, R42 ;  /* 0x0000007d512a7223 */ /* 0x040fe2000000002a */
[C---:B------:R-:W-:Y:S01]  /*8380*/  FMUL R46, R78.reuse, R53 ;  /* 0x000000354e2e7220 */ /* 0x040fe20000400000 */
[--C-:B------:R-:W-:Y:S02]  /*8390*/  HADD2.F32 R128, -RZ, R160.reuse.H0_H0 ;  /* 0x200000a0ff807230 */ /* 0x100fe40000004100 */
[C---:B------:R-:W-:Y:S01]  /*83a0*/  FMUL R50, R78.reuse, R57 ;  /* 0x000000394e327220 */ /* 0x040fe20000400000 */
[C---:B------:R-:W-:Y:S01]  /*83b0*/  FMUL R51, R78.reuse, R58 ;  /* 0x0000003a4e337220 */ /* 0x040fe20000400000 */
[C---:B------:R-:W-:Y:S01]  /*83c0*/  FMUL R53, R78.reuse, R60 ;  /* 0x0000003c4e357220 */ /* 0x040fe20000400000 */
[C---:B------:R-:W-:Y:S01]  /*83d0*/  FFMA R43, R81.reuse, R124, R43 ;  /* 0x0000007c512b7223 */ /* 0x040fe2000000002b */
[----:B------:R-:W-:Y:S02]  /*83e0*/  HADD2.F32 R131, -RZ, R160.H1_H1 ;  /* 0x300000a0ff837230 */ /* 0x000fe40000004100 */
[C---:B------:R-:W-:Y:S01]  /*83f0*/  FMUL R47, R78.reuse, R54 ;  /* 0x000000364e2f7220 */ /* 0x040fe20000400000 */
[C---:B------:R-:W-:Y:S01]  /*8400*/  FMUL R57, R78.reuse, R64 ;  /* 0x000000404e397220 */ /* 0x040fe20000400000 */
[C---:B------:R-:W-:Y:S01]  /*8410*/  FMUL R58, R78.reuse, R65 ;  /* 0x000000414e3a7220 */ /* 0x040fe20000400000 */
[C---:B------:R-:W-:Y:S01]  /*8420*/  FMUL R60, R78.reuse, R67 ;  /* 0x000000434e3c7220 */ /* 0x040fe20000400000 */
[----:B------:R-:W-:Y:S01]  /*8430*/  FFMA R44, R81, R127, R44 ;  /* 0x0000007f512c7223 */ /* 0x000fe2000000002c */
[C---:B------:R-:W-:Y:S01]  /*8440*/  FMUL R48, R78.reuse, R55 ;  /* 0x000000374e307220 */ /* 0x040fe20000400000 */
[----:B------:R-:W-:Y:S01]  /*8450*/  F2FP.SATFINITE.E4M3.F32.PACK_AB_MERGE_C R64, R5, R4, R86 ;  /* 0x000000040540723e */ /* 0x000fe20004807056 */
[----:B------:R-:W-:Y:S01]  /*8460*/  FFMA R45, R81, R126, R45 ;  /* 0x0000007e512d7223 */ /* 0x000fe2000000002d */
[----:B------:R-:W-:Y:S01]  /*8470*/  F2FP.SATFINITE.E4M3.F32.PACK_AB_MERGE_C R65, R9, R8, R138 ;  /* 0x000000080941723e */ /* 0x000fe2000480708a */
[----:B------:R-:W-:Y:S01]  /*8480*/  FMUL R49, R78, R56 ;  /* 0x000000384e317220 */ /* 0x000fe20000400000 */
[----:B------:R-:W-:Y:S01]  /*8490*/  F2FP.SATFINITE.E4M3.F32.PACK_AB_MERGE_C R67, R2, R0, R3 ;  /* 0x000000000243723e */ /* 0x000fe20004807003 */
[C---:B------:R-:W-:Y:S01]  /*84a0*/  FFMA R46, R81.reuse, R129, R46 ;  /* 0x00000081512e7223 */ /* 0x040fe2000000002e */
[----:B------:R-:W-:Y:S01]  /*84b0*/  F2FP.F16.E4M3.UNPACK_B R162, R162.H1 ;  /* 0x000000a2ffa2723e */ /* 0x000fe200030006ff */
[--C-:B------:R-:W-:Y:S02]  /*84c0*/  HADD2.F32 R132, -RZ, R161.reuse.H0_H0 ;  /* 0x200000a1ff847230 */ /* 0x100fe40000004100 */
[C---:B------:R-:W-:Y:S01]  /*84d0*/  FFMA R47, R81.reuse, R128, R47 ;  /* 0x00000080512f7223 */ /* 0x040fe2000000002f */
[----:B------:R1:W-:Y:S01]  /*84e0*/  STS.128 [R172+UR49+0x6200], R64 ;  /* 0x00620040ac007988 */ /* 0x0003e20008000c31 */
[----:B------:R-:W-:Y:S02]  /*84f0*/  HADD2.F32 R135, -RZ, R161.H1_H1 ;  /* 0x300000a1ff877230 */ /* 0x000fe40000004100 */
[C---:B------:R-:W-:Y:S01]  /*8500*/  FFMA R48, R81.reuse, R131, R48 ;  /* 0x0000008351307223 */ /* 0x040fe20000000030 */
[C---:B------:R-:W-:Y:S01]  /*8510*/  FFMA R49, R81.reuse, R130, R49 ;  /* 0x0000008251317223 */ /* 0x040fe20000000031 */
[----:B------:R-:W-:Y:S01]  /*8520*/  F2FP.F16.E4M3.UNPACK_B R163, R163.H1 ;  /* 0x000000a3ffa3723e */ /* 0x000fe200030006ff */
[C---:B------:R-:W-:Y:S01]  /*8530*/  FFMA R50, R81.reuse, R133, R50 ;  /* 0x0000008551327223 */ /* 0x040fe20000000032 */
[----:B------:R-:W-:Y:S01]  /*8540*/  FMUL R54, R78, R61 ;  /* 0x0000003d4e367220 */ /* 0x000fe20000400000 */
[--C-:B------:R-:W-:Y:S01]  /*8550*/  HADD2.F32 R136, -RZ, R162.reuse.H0_H0 ;  /* 0x200000a2ff887230 */ /* 0x100fe20000004100 */
[----:B------:R1:W-:Y:S01]  /*8560*/  STS.128 [R197+0x6010], R16 ;  /* 0x00601010c5007388 */ /* 0x0003e20000000c00 */
[----:B------:R-:W-:Y:S01]  /*8570*/  F2FP.SATFINITE.E4M3.F32.PACK_AB_MERGE_C R35, R36, R35, RZ ;  /* 0x000000232423723e */ /* 0x000fe200048070ff */
[C---:B------:R-:W-:Y:S01]  /*8580*/  FFMA R51, R81.reuse, R132, R51 ;  /* 0x0000008451337223 */ /* 0x040fe20000000033 */
[----:B------:R-:W-:Y:S01]  /*8590*/  F2FP.SATFINITE.E4M3.F32.PACK_AB_MERGE_C R39, R40, R39, RZ ;  /* 0x000000272827723e */ /* 0x000fe200048070ff */
[----:B------:R-:W-:Y:S02]  /*85a0*/  HADD2.F32 R139, -RZ, R162.H1_H1 ;  /* 0x300000a2ff8b7230 */ /* 0x000fe40000004100 */
[C---:B------:R-:W-:Y:S01]  /*85b0*/  FMUL R55, R78.reuse, R62 ;  /* 0x0000003e4e377220 */ /* 0x040fe20000400000 */
[C---:B------:R-:W-:Y:S01]  /*85c0*/  FFMA R52, R81.reuse, R135, R52 ;  /* 0x0000008751347223 */ /* 0x040fe20000000034 */
[----:B------:R-:W-:Y:S01]  /*85d0*/  FMUL R56, R78, R63 ;  /* 0x0000003f4e387220 */ /* 0x000fe20000400000 */
[C---:B------:R-:W-:Y:S01]  /*85e0*/  FFMA R53, R81.reuse, R134, R53 ;  /* 0x0000008651357223 */ /* 0x040fe20000000035 */
[C---:B------:R-:W-:Y:S01]  /*85f0*/  FFMA R54, R81.reuse, R137, R54 ;  /* 0x0000008951367223 */ /* 0x040fe20000000036 */
[--C-:B------:R-:W-:Y:S02]  /*8600*/  HADD2.F32 R84, -RZ, R163.reuse.H0_H0 ;  /* 0x200000a3ff547230 */ /* 0x100fe40000004100 */
[C---:B------:R-:W-:Y:S01]  /*8610*/  FFMA R55, R81.reuse, R136, R55 ;  /* 0x0000008851377223 */ /* 0x040fe20000000037 */
[----:B------:R-:W-:Y:S02]  /*8620*/  HADD2.F32 R85, -RZ, R163.H1_H1 ;  /* 0x300000a3ff557230 */ /* 0x000fe40000004100 */
[C---:B------:R-:W-:Y:S01]  /*8630*/  FFMA R56, R81.reuse, R139, R56 ;  /* 0x0000008b51387223 */ /* 0x040fe20000000038 */
[----:B------:R-:W-:Y:S01]  /*8640*/  F2FP.SATFINITE.E4M3.F32.PACK_AB_MERGE_C R43, R44, R43, RZ ;  /* 0x0000002b2c2b723e */ /* 0x000fe200048070ff */
[C---:B------:R-:W-:Y:S01]  /*8650*/  FFMA R57, R81.reuse, R82, R57 ;  /* 0x0000005251397223 */ /* 0x040fe20000000039 */
[C---:B------:R-:W-:Y:S01]  /*8660*/  FFMA R58, R81.reuse, R83, R58 ;  /* 0x00000053513a7223 */ /* 0x040fe2000000003a */
[C---:B------:R-:W-:Y:S01]  /*8670*/  FFMA R59, R81.reuse, R84, R59 ;  /* 0x00000054513b7223 */ /* 0x040fe2000000003b */
[----:B------:R-:W-:Y:S01]  /*8680*/  F2FP.SATFINITE.E4M3.F32.PACK_AB_MERGE_C R33, R34, R33, R35 ;  /* 0x000000212221723e */ /* 0x000fe20004807023 */
[----:B------:R-:W-:Y:S01]  /*8690*/  FFMA R60, R81, R85, R60 ;  /* 0x00000055513c7223 */ /* 0x000fe2000000003c */
[----:B------:R-:W-:Y:S02]  /*86a0*/  F2FP.SATFINITE.E4M3.F32.PACK_AB_MERGE_C R32, R30, R29, R32 ;  /* 0x0000001d1e20723e */ /* 0x000fe40004807020 */
        /* <DEDUP_REMOVED lines=11> */
[----:B------:R-:W-:Y:S03]  /*8760*/  IADD3 R76, PT, PT, R76, 0x1, RZ ;  /* 0x000000014c4c7810 */ /* 0x000fe60007ffe0ff */
        /* <DEDUP_REMOVED lines=9> */
[----:B------:R-:W-:Y:S02]  /*8800*/  UIADD3 UR8, UP0, UPT, UR52, 0x680, URZ ;  /* 0x0000068034087890 */ /* 0x000fe4000ff1e0ff */
[----:B------:R-:W-:Y:S02]  /*8810*/  UIADD3 UR5, UPT, UPT, UR41, 0x40, URZ ;  /* 0x0000004029057890 */ /* 0x000fe4000fffe0ff */
[----:B------:R-:W-:Y:S02]  /*8820*/  UIADD3 UR4, UPT, UPT, UR49, 0x6200, URZ ;  /* 0x0000620031047890 */ /* 0x000fe4000fffe0ff */
[----:B------:R-:W-:Y:S01]  /*8830*/  UIADD3.X UR9, UPT, UPT, URZ, UR53, URZ, UP0, !UPT ;  /* 0x00000035ff097290 */ /* 0x000fe200087fe4ff */
[----:B------:R-:W-:Y:S01]  /*8840*/  UMOV UR6, UR42 ;  /* 0x0000002a00067c82 */ /* 0x000fe20008000000 */
[----:B------:R-:W-:Y:S07]  /*8850*/  UMOV UR7, UR36 ;  /* 0x0000002400077c82 */ /* 0x000fee0008000000 */
[----:B------:R2:W-:Y:S01]  /*8860*/  UTMASTG.3D [UR4], [UR8] ;  /* 0x00000004080073b5 */ /* 0x0005e20008010000 */
[----:B------:R0:W-:Y:S01]  /*8870*/  UTMACMDFLUSH ;  /* 0x00000000000079b7 */ /* 0x0001e20000000000 */
[----:B--2---:R-:W-:Y:S04]  /*8880*/  DEPBAR.LE SB0, 0x1 ;  /* 0x000080400000791a */ /* 0x004fe80000000000 */
.L_x_123:
[----:B------:R-:W-:Y:S05]  /*8890*/  BSYNC.RECONVERGENT B0 ;  /* 0x0000000000007941 */ /* 0x000fea0003800200 */
.L_x_122:
[----:B------:R-:W-:Y:S01]  /*88a0*/  BAR.SYNC.DEFER_BLOCKING 0x1, 0x80 ;  /* 0x0042000000007b1d */ /* 0x000fe20000010000 */
[----:B------:R-:W-:Y:S01]  /*88b0*/  ISETP.NE.AND P2, PT, R194, RZ, PT ;  /* 0x000000ffc200720c */ /* 0x000fe20003f45270 */
[----:B------:R-:W-:Y:S01]  /*88c0*/  IMAD.IADD R20, R75, 0x1, R147 ;  /* 0x000000014b147824 */ /* 0x000fe200078e0293 */
[----:B------:R-:W-:Y:S01]  /*88d0*/  ISETP.NE.AND P0, PT, R196, 0x2, PT ;  /* 0x00000002c400780c */ /* 0x000fe20003f05270 */
[----:B------:R-:W-:Y:S01]  /*88e0*/  IMAD.IADD R21, R77, 0x1, R170 ;  /* 0x000000014d157824 */ /* 0x000fe200078e02aa */
[----:B------:R-:W-:Y:S02]  /*88f0*/  ISETP.NE.AND P1, PT, R76, 0x4, PT ;  /* 0x000000044c00780c */ /* 0x000fe40003f25270 */
[----:B------:R-:W-:Y:S02]  /*8900*/  SEL R3, RZ, 0x1, P0 ;  /* 0x00000001ff037807 */ /* 0x000fe40000000000 */
[----:B------:R-:W-:Y:S02]  /*8910*/  SEL R0, RZ, 0x1, P1 ;  /* 0x00000001ff007807 */ /* 0x000fe40000800000 */
[----:B------:R-:W-:Y:S02]  /*8920*/  LOP3.LUT R182, R182, R3, RZ, 0x3c, !PT ;  /* 0x00000003b6b67212 */ /* 0x000fe400078e3cff */
[----:B------:R-:W-:Y:S02]  /*8930*/  LOP3.LUT R183, R183, R0, RZ, 0x3c, !PT ;  /* 0x00000000b7b77212 */ /* 0x000fe400078e3cff */
[----:B------:R-:W-:Y:S02]  /*8940*/  @P2 R2UR UR36, R179 ;  /* 0x00000000b32422ca */ /* 0x000fe400000e0000 */
[----:B------:R-:W-:Y:S02]  /*8950*/  SEL R196, R196, RZ, P0 ;  /* 0x000000ffc4c47207 */ /* 0x000fe40000000000 */
[----:B------:R-:W-:Y:S01]  /*8960*/  SEL R76, R76, RZ, P1 ;  /* 0x000000ff4c4c7207 */ /* 0x000fe20000800000 */
[----:B------:R-:W-:Y:S10]  /*8970*/  @P2 BRA `(.L_x_124) ;  /* 0xffffffc400c02947 */ /* 0x000ff4000383ffff */
[----:B------:R-:W-:Y:S05]  /*8980*/  EXIT ;  /* 0x000000000000794d */ /* 0x000fea0003800000 */
.L_x_24:
[----:B--2---:R2:W4:Y:S02]  /*8990*/  SYNCS.PHASECHK.TRANS64.TRYWAIT P0, [R3+URZ+0xf0], R2 ;  /* 0x0000f002030075a7 */ /* 0x00452400080011ff */
[----:B----4-:R-:W-:Y:S05]  /*89a0*/  @!P0 NANOSLEEP.SYNCS 0x989680 ;  /* 0x009896800000895d */ /* 0x010fea0003900000 */
[----:B------:R-:W4:Y:S02]  /*89b0*/  @!P0 SYNCS.PHASECHK.TRANS64 P0, [R3+URZ+0xf0], R2 ;  /* 0x0000f002030085a7 */ /* 0x000f2400080010ff */
[----:B----4-:R-:W-:Y:S05]  /*89c0*/  @!P0 BRA `(.L_x_24) ;  /* 0xfffffffc00f08947 */ /* 0x010fea000383ffff */
[----:B------:R-:W-:Y:S05]  /*89d0*/  BRA `(.L_x_125) ;  /* 0xffffff8c00847947 */ /* 0x000fea000383ffff */
.L_x_27:
[----:B-1----:R-:W-:-:S07]  /*89e0*/  MOV R2, UR33 ;  /* 0x0000002100027c02 */ /* 0x002fce0008000f00 */
.L_x_126:
[----:B-1----:R1:W2:Y:S02]  /*89f0*/  SYNCS.PHASECHK.TRANS64.TRYWAIT P0, [R2+URZ+0x28], R5 ;  /* 0x00002805020075a7 */ /* 0x0022a400080011ff */
[----:B--2---:R-:W-:Y:S05]  /*8a00*/  @!P0 NANOSLEEP.SYNCS 0x989680 ;  /* 0x009896800000895d */ /* 0x004fea0003900000 */
[----:B------:R-:W2:Y:S02]  /*8a10*/  @!P0 SYNCS.PHASECHK.TRANS64 P0, [R2+URZ+0x28], R5 ;  /* 0x00002805020085a7 */ /* 0x000ea400080010ff */
[----:B--2---:R-:W-:Y:S05]  /*8a20*/  @!P0 BRA `(.L_x_126) ;  /* 0xfffffffc00f08947 */ /* 0x004fea000383ffff */
[----:B------:R-:W-:Y:S05]  /*8a30*/  BRA `(.L_x_26) ;  /* 0xffffff8c00ec7947 */ /* 0x000fea000383ffff */
.L_x_34:
[----:B-1----:R-:W-:-:S07]  /*8a40*/  MOV R2, UR17 ;  /* 0x0000001100027c02 */ /* 0x002fce0008000f00 */
.L_x_127:
[----:B-1----:R1:W2:Y:S02]  /*8a50*/  SYNCS.PHASECHK.TRANS64.TRYWAIT P0, [R2+URZ+0x28], R5 ;  /* 0x00002805020075a7 */ /* 0x0022a400080011ff */
[----:B--2---:R-:W-:Y:S05]  /*8a60*/  @!P0 NANOSLEEP.SYNCS 0x989680 ;  /* 0x009896800000895d */ /* 0x004fea0003900000 */
[----:B------:R-:W2:Y:S02]  /*8a70*/  @!P0 SYNCS.PHASECHK.TRANS64 P0, [R2+URZ+0x28], R5 ;  /* 0x00002805020085a7 */ /* 0x000ea400080010ff */
[----:B--2---:R-:W-:Y:S05]  /*8a80*/  @!P0 BRA `(.L_x_127) ;  /* 0xfffffffc00f08947 */ /* 0x004fea000383ffff */
[----:B------:R-:W-:Y:S05]  /*8a90*/  BRA `(.L_x_33) ;  /* 0xffffff9000a87947 */ /* 0x000fea000383ffff */
.L_x_39:
[----:B-1----:R1:W2:Y:S02]  /*8aa0*/  SYNCS.PHASECHK.TRANS64.TRYWAIT P0, [R2+URZ+0x80], R3 ;  /* 0x00008003020075a7 */ /* 0x0022a400080011ff */
[----:B--2---:R-:W-:Y:S05]  /*8ab0*/  @!P0 NANOSLEEP.SYNCS 0x989680 ;  /* 0x009896800000895d */ /* 0x004fea0003900000 */
[----:B------:R-:W2:Y:S02]  /*8ac0*/  @!P0 SYNCS.PHASECHK.TRANS64 P0, [R2+URZ+0x80], R3 ;  /* 0x00008003020085a7 */ /* 0x000ea400080010ff */
[----:B--2---:R-:W-:Y:S05]  /*8ad0*/  @!P0 BRA `(.L_x_39) ;  /* 0xfffffffc00f08947 */ /* 0x004fea000383ffff */
[----:B------:R-:W-:Y:S05]  /*8ae0*/  BRA `(.L_x_128) ;  /* 0xffffff94004c7947 */ /* 0x000fea000383ffff */
.L_x_43:
[----:B---3--:R-:W-:-:S07]  /*8af0*/  MOV R0, UR5 ;  /* 0x0000000500007c02 */ /* 0x008fce0008000f00 */
.L_x_129:
[----:B-1----:R1:W2:Y:S02]  /*8b00*/  SYNCS.PHASECHK.TRANS64.TRYWAIT P0, [R0+URZ], R3 ;  /* 0x00000003000075a7 */ /* 0x0022a400080011ff */
[----:B--2---:R-:W-:Y:S05]  /*8b10*/  @!P0 NANOSLEEP.SYNCS 0x989680 ;  /* 0x009896800000895d */ /* 0x004fea0003900000 */
[----:B------:R-:W2:Y:S02]  /*8b20*/  @!P0 SYNCS.PHASECHK.TRANS64 P0, [R0+URZ], R3 ;  /* 0x00000003000085a7 */ /* 0x000ea400080010ff */
[----:B--2---:R-:W-:Y:S05]  /*8b30*/  @!P0 BRA `(.L_x_129) ;  /* 0xfffffffc00f08947 */ /* 0x004fea000383ffff */
[----:B------:R-:W-:Y:S05]  /*8b40*/  BRA `(.L_x_130) ;  /* 0xffffff9800bc7947 */ /* 0x000fea000383ffff */
.L_x_44:
[----:B---3--:R-:W-:-:S07]  /*8b50*/  MOV R0, UR5 ;  /* 0x0000000500007c02 */ /* 0x008fce0008000f00 */
.L_x_131:
[----:B-1----:R1:W2:Y:S02]  /*8b60*/  SYNCS.PHASECHK.TRANS64.TRYWAIT P0, [R0+URZ], R3 ;  /* 0x00000003000075a7 */ /* 0x0022a400080011ff */
[----:B--2---:R-:W-:Y:S05]  /*8b70*/  @!P0 NANOSLEEP.SYNCS 0x989680 ;  /* 0x009896800000895d */ /* 0x004fea0003900000 */
[----:B------:R-:W2:Y:S02]  /*8b80*/  @!P0 SYNCS.PHASECHK.TRANS64 P0, [R0+URZ], R3 ;  /* 0x00000003000085a7 */ /* 0x000ea400080010ff */
[----:B--2---:R-:W-:Y:S05]  /*8b90*/  @!P0 BRA `(.L_x_131) ;  /* 0xfffffffc00f08947 */ /* 0x004fea000383ffff */
[----:B------:R-:W-:Y:S05]  /*8ba0*/  BRA `(.L_x_132) ;  /* 0xffffff9800c87947 */ /* 0x000fea000383ffff */
.L_x_45:
[----:B---3--:R-:W-:-:S07]  /*8bb0*/  MOV R0, UR5 ;  /* 0x0000000500007c02 */ /* 0x008fce0008000f00 */
.L_x_133:
[----:B-1----:R1:W2:Y:S02]  /*8bc0*/  SYNCS.PHASECHK.TRANS64.TRYWAIT P0, [R0+URZ], R3 ;  /* 0x00000003000075a7 */ /* 0x0022a400080011ff */
[----:B--2---:R-:W-:Y:S05]  /*8bd0*/  @!P0 NANOSLEEP.SYNCS 0x989680 ;  /* 0x009896800000895d */ /* 0x004fea0003900000 */
[----:B------:R-:W2:Y:S02]  /*8be0*/  @!P0 SYNCS.PHASECHK.TRANS64 P0, [R0+URZ], R3 ;  /* 0x00000003000085a7 */ /* 0x000ea400080010ff */
[----:B--2---:R-:W-:Y:S05]  /*8bf0*/  @!P0 BRA `(.L_x_133) ;  /* 0xfffffffc00f08947 */ /* 0x004fea000383ffff */
[----:B------:R-:W-:Y:S05]  /*8c00*/  BRA `(.L_x_134) ;  /* 0xffffff9800d47947 */ /* 0x000fea000383ffff */
.L_x_46:
[----:B---3--:R-:W-:-:S07]  /*8c10*/  MOV R0, UR5 ;  /* 0x0000000500007c02 */ /* 0x008fce0008000f00 */
.L_x_135:
[----:B-1----:R1:W2:Y:S02]  /*8c20*/  SYNCS.PHASECHK.TRANS64.TRYWAIT P0, [R0+URZ], R3 ;  /* 0x00000003000075a7 */ /* 0x0022a400080011ff */
[----:B--2---:R-:W-:Y:S05]  /*8c30*/  @!P0 NANOSLEEP.SYNCS 0x989680 ;  /* 0x009896800000895d */ /* 0x004fea0003900000 */
[----:B------:R-:W2:Y:S02]  /*8c40*/  @!P0 SYNCS.PHASECHK.TRANS64 P0, [R0+URZ], R3 ;  /* 0x00000003000085a7 */ /* 0x000ea400080010ff */
[----:B--2---:R-:W-:Y:S05]  /*8c50*/  @!P0 BRA `(.L_x_135) ;  /* 0xfffffffc00f08947 */ /* 0x004fea000383ffff */
[----:B------:R-:W-:Y:S05]  /*8c60*/  BRA `(.L_x_136) ;  /* 0xffffff9800e07947 */ /* 0x000fea000383ffff */
.L_x_49:
[----:B-1----:R1:W2:Y:S02]  /*8c70*/  SYNCS.PHASECHK.TRANS64.TRYWAIT P0, [R0+URZ+0xe0], R5 ;  /* 0x0000e005000075a7 */ /* 0x0022a400080011ff */
[----:B--2---:R-:W-:Y:S05]  /*8c80*/  @!P0 NANOSLEEP.SYNCS 0x989680 ;  /* 0x009896800000895d */ /* 0x004fea0003900000 */
[----:B------:R-:W2:Y:S02]  /*8c90*/  @!P0 SYNCS.PHASECHK.TRANS64 P0, [R0+URZ+0xe0], R5 ;  /* 0x0000e005000085a7 */ /* 0x000ea400080010ff */
[----:B--2---:R-:W-:Y:S05]  /*8ca0*/  @!P0 BRA `(.L_x_49) ;  /* 0xfffffffc00f08947 */ /* 0x004fea000383ffff */
[----:B------:R-:W-:Y:S05]  /*8cb0*/  BRA `(.L_x_137) ;  /* 0xffffff9c00407947 */ /* 0x000fea000383ffff */
.L_x_50:
[----:B------:R-:W-:-:S07]  /*8cc0*/  MOV R0, UR5 ;  /* 0x0000000500007c02 */ /* 0x000fce0008000f00 */
.L_x_138:
[----:B-1----:R1:W2:Y:S02]  /*8cd0*/  SYNCS.PHASECHK.TRANS64.TRYWAIT P0, [R0+URZ+0x90], R7 ;  /* 0x00009007000075a7 */ /* 0x0022a400080011ff */
[----:B--2---:R-:W-:Y:S05]  /*8ce0*/  @!P0 NANOSLEEP.SYNCS 0x989680 ;  /* 0x009896800000895d */ /* 0x004fea0003900000 */
[----:B------:R-:W2:Y:S02]  /*8cf0*/  @!P0 SYNCS.PHASECHK.TRANS64 P0, [R0+URZ+0x90], R7 ;  /* 0x00009007000085a7 */ /* 0x000ea400080010ff */
[----:B--2---:R-:W-:Y:S05]  /*8d00*/  @!P0 BRA `(.L_x_138) ;  /* 0xfffffffc00f08947 */ /* 0x004fea000383ffff */
[----:B------:R-:W-:Y:S05]  /*8d10*/  BRA `(.L_x_139) ;  /* 0xffffff9c00507947 */ /* 0x000fea000383ffff */
.L_x_51:
[----:B-1----:R1:W2:Y:S02]  /*8d20*/  SYNCS.PHASECHK.TRANS64.TRYWAIT P1, [R0+URZ+0x80], R5 ;  /* 0x00008005000075a7 */ /* 0x0022a400080211ff */
[----:B--2---:R-:W-:Y:S05]  /*8d30*/  @!P1 NANOSLEEP.SYNCS 0x989680 ;  /* 0x009896800000995d */ /* 0x004fea0003900000 */
[----:B------:R-:W2:Y:S02]  /*8d40*/  @!P1 SYNCS.PHASECHK.TRANS64 P1, [R0+URZ+0x80], R5 ;  /* 0x00008005000095a7 */ /* 0x000ea400080210ff */
[----:B--2---:R-:W-:Y:S05]  /*8d50*/  @!P1 BRA `(.L_x_51) ;  /* 0xfffffffc00f09947 */ /* 0x004fea000383ffff */
[----:B------:R-:W-:Y:S05]  /*8d60*/  BRA `(.L_x_140) ;  /* 0xffffff9c00807947 */ /* 0x000fea000383ffff */
.L_x_54:
[----:B------:R-:W-:-:S07]  /*8d70*/  MOV R0, UR5 ;  /* 0x0000000500007c02 */ /* 0x000fce0008000f00 */
.L_x_141:
[----:B-1----:R1:W2:Y:S02]  /*8d80*/  SYNCS.PHASECHK.TRANS64.TRYWAIT P0, [R0+URZ+0x90], R3 ;  /* 0x00009003000075a7 */ /* 0x0022a400080011ff */
[----:B--2---:R-:W-:Y:S05]  /*8d90*/  @!P0 NANOSLEEP.SYNCS 0x989680 ;  /* 0x009896800000895d */ /* 0x004fea0003900000 */
[----:B------:R-:W2:Y:S02]  /*8da0*/  @!P0 SYNCS.PHASECHK.TRANS64 P0, [R0+URZ+0x90], R3 ;  /* 0x00009003000085a7 */ /* 0x000ea400080010ff */
[----:B--2---:R-:W-:Y:S05]  /*8db0*/  @!P0 BRA `(.L_x_141) ;  /* 0xfffffffc00f08947 */ /* 0x004fea000383ffff */
[----:B------:R-:W-:Y:S05]  /*8dc0*/  BRA `(.L_x_53) ;  /* 0xffffff9c00d47947 */ /* 0x000fea000383ffff */
.L_x_63:
[----:B-1----:R-:W-:-:S04]  /*8dd0*/  MOV R4, UR6 ;  /* 0x0000000600047c02 */ /* 0x002fc80008000f00 */
[----:B------:R1:W2:Y:S03]  /*8de0*/  SYNCS.PHASECHK.TRANS64.TRYWAIT P0, [R4+URZ+0x8], R5 ;  /* 0x00000805040075a7 */ /* 0x0002a600080011ff */
[----:B--2---:R-:W-:Y:S05]  /*8df0*/  @!P0 NANOSLEEP.SYNCS 0x989680 ;  /* 0x009896800000895d */ /* 0x004fea0003900000 */
[----:B------:R-:W2:Y:S02]  /*8e00*/  @!P0 SYNCS.PHASECHK.TRANS64 P0, [R4+URZ+0x8], R5 ;  /* 0x00000805040085a7 */ /* 0x000ea400080010ff */
[----:B--2---:R-:W-:Y:S05]  /*8e10*/  @!P0 BRA `(.L_x_63) ;  /* 0xfffffffc00ec8947 */ /* 0x004fea000383ffff */
[----:B------:R-:W-:Y:S05]  /*8e20*/  BRA `(.L_x_62) ;  /* 0xffffffa000887947 */ /* 0x000fea000383ffff */
.L_x_65:
[----:B------:R-:W-:Y:S01]  /*8e30*/  BSSY B0, `(.L_x_142) ;  /* 0x0000006000007945 */ /* 0x000fe20003800000 */
[----:B------:R-:W-:-:S07]  /*8e40*/  MOV R15, 0xffffffff ;  /* 0xffffffff000f7802 */ /* 0x000fce0000000f00 */
[----:B-1---5:R-:W-:Y:S05]  /*8e50*/  WARPSYNC.COLLECTIVE R15, `(.L_x_143) ;  /* 0x000000000f0c7348 */ /* 0x022fea0003c00000 */
[----:B------:R-:W-:Y:S02]  /*8e60*/  ELECT P6, UR79, PT ;  /* 0x00000000004f782f */ /* 0x000fe400038c0000 */
[----:B------:R-:W-:Y:S01]  /*8e70*/  MOV R14, UR79 ;  /* 0x0000004f000e7c02 */ /* 0x000fe20008000f00 */
[----:B-1---5:R-:W-:Y:S10]  /*8e80*/  ENDCOLLECTIVE ;  /* 0x000000000000791b */ /* 0x022ff40003800000 */
.L_x_143:
[----:B------:R-:W-:Y:S05]  /*8e90*/  BSYNC B0 ;  /* 0x0000000000007941 */ /* 0x000fea0003800000 */
.L_x_142:
[----:B------:R-:W-:Y:S05]  /*8ea0*/  BRA `(.L_x_144) ;  /* 0xffffffa000b87947 */ /* 0x000fea000383ffff */
.L_x_67:
[----:B-1----:R-:W-:-:S04]  /*8eb0*/  MOV R2, UR6 ;  /* 0x0000000600027c02 */ /* 0x002fc80008000f00 */
[----:B------:R1:W2:Y:S03]  /*8ec0*/  SYNCS.PHASECHK.TRANS64.TRYWAIT P0, [R2+URZ+0x8], R3 ;  /* 0x00000803020075a7 */ /* 0x0002a600080011ff */
[----:B--2---:R-:W-:Y:S05]  /*8ed0*/  @!P0 NANOSLEEP.SYNCS 0x989680 ;  /* 0x009896800000895d */ /* 0x004fea0003900000 */
[----:B------:R-:W2:Y:S02]  /*8ee0*/  @!P0 SYNCS.PHASECHK.TRANS64 P0, [R2+URZ+0x8], R3 ;  /* 0x00000803020085a7 */ /* 0x000ea400080010ff */
[----:B--2---:R-:W-:Y:S05]  /*8ef0*/  @!P0 BRA `(.L_x_67) ;  /* 0xfffffffc00ec8947 */ /* 0x004fea000383ffff */
[----:B------:R-:W-:Y:S05]  /*8f00*/  BRA `(.L_x_66) ;  /* 0xffffffa000bc7947 */ /* 0x000fea000383ffff */
.L_x_68:
[----:B-1----:R1:W2:Y:S02]  /*8f10*/  SYNCS.PHASECHK.TRANS64.TRYWAIT P0, [R0+URZ+0x80], R5 ;  /* 0x00008005000075a7 */ /* 0x0022a400080011ff */
[----:B--2---:R-:W-:Y:S05]  /*8f20*/  @!P0 NANOSLEEP.SYNCS 0x989680 ;  /* 0x009896800000895d */ /* 0x004fea0003900000 */
[----:B------:R-:W2:Y:S02]  /*8f30*/  @!P0 SYNCS.PHASECHK.TRANS64 P0, [R0+URZ+0x80], R5 ;  /* 0x00008005000085a7 */ /* 0x000ea400080010ff */
[----:B--2---:R-:W-:Y:S05]  /*8f40*/  @!P0 BRA `(.L_x_68) ;  /* 0xfffffffc00f08947 */ /* 0x004fea000383ffff */
[----:B------:R-:W-:Y:S05]  /*8f50*/  BRA `(.L_x_145) ;  /* 0xffffffa400987947 */ /* 0x000fea000383ffff */
.L_x_70:
[----:B------:R-:W-:-:S07]  /*8f60*/  MOV R0, UR10 ;  /* 0x0000000a00007c02 */ /* 0x000fce0008000f00 */
.L_x_146:
[----:B-1----:R1:W2:Y:S02]  /*8f70*/  SYNCS.PHASECHK.TRANS64.TRYWAIT P0, [R0+URZ+0xc0], R5 ;  /* 0x0000c005000075a7 */ /* 0x0022a400080011ff */
[----:B--2---:R-:W-:Y:S05]  /*8f80*/  @!P0 NANOSLEEP.SYNCS 0x989680 ;  /* 0x009896800000895d */ /* 0x004fea0003900000 */
[----:B------:R-:W2:Y:S02]  /*8f90*/  @!P0 SYNCS.PHASECHK.TRANS64 P0, [R0+URZ+0xc0], R5 ;  /* 0x0000c005000085a7 */ /* 0x000ea400080010ff */
[----:B--2---:R-:W-:Y:S05]  /*8fa0*/  @!P0 BRA `(.L_x_146) ;  /* 0xfffffffc00f08947 */ /* 0x004fea000383ffff */
[----:B------:R-:W-:Y:S05]  /*8fb0*/  BRA `(.L_x_147) ;  /* 0xffffffa400e47947 */ /* 0x000fea000383ffff */
.L_x_73:
[----:B------:R-:W-:Y:S07]  /*8fc0*/  MOV R0, UR9 ;  /* 0x0000000900007c02 */ /* 0x000fee0008000f00 */
.L_x_148:
[----:B-1----:R1:W2:Y:S02]  /*8fd0*/  SYNCS.PHASECHK.TRANS64.TRYWAIT P0, [R0+URZ], R5 ;  /* 0x00000005000075a7 */ /* 0x0022a400080011ff */
[----:B--2---:R-:W-:Y:S05]  /*8fe0*/  @!P0 NANOSLEEP.SYNCS 0x989680 ;  /* 0x009896800000895d */ /* 0x004fea0003900000 */
[----:B------:R-:W2:Y:S02]  /*8ff0*/  @!P0 SYNCS.PHASECHK.TRANS64 P0, [R0+URZ], R5 ;  /* 0x00000005000085a7 */ /* 0x000ea400080010ff */
[----:B--2---:R-:W-:Y:S05]  /*9000*/  @!P0 BRA `(.L_x_148) ;  /* 0xfffffffc00f08947 */ /* 0x004fea000383ffff */
[----:B------:R-:W-:Y:S05]  /*9010*/  BRA `(.L_x_72) ;  /* 0xffffffa400f87947 */ /* 0x000fea000383ffff */
.L_x_77:
[----:B-1----:R-:W-:-:S07]  /*9020*/  MOV R0, UR7 ;  /* 0x0000000700007c02 */ /* 0x002fce0008000f00 */
.L_x_149:
[----:B-1----:R1:W2:Y:S02]  /*9030*/  SYNCS.PHASECHK.TRANS64.TRYWAIT P0, [R0+URZ], R3 ;  /* 0x00000003000075a7 */ /* 0x0022a400080011ff */
[----:B--2---:R-:W-:Y:S05]  /*9040*/  @!P0 NANOSLEEP.SYNCS 0x989680 ;  /* 0x009896800000895d */ /* 0x004fea0003900000 */
[----:B------:R-:W2:Y:S02]  /*9050*/  @!P0 SYNCS.PHASECHK.TRANS64 P0, [R0+URZ], R3 ;  /* 0x00000003000085a7 */ /* 0x000ea400080010ff */
[----:B--2---:R-:W-:Y:S05]  /*9060*/  @!P0 BRA `(.L_x_149) ;  /* 0xfffffffc00f08947 */ /* 0x004fea000383ffff */
[----:B------:R-:W-:Y:S05]  /*9070*/  BRA `(.L_x_150) ;  /* 0xffffffa800c47947 */ /* 0x000fea000383ffff */
.L_x_78:
[----:B------:R-:W-:-:S07]  /*9080*/  MOV R0, UR7 ;  /* 0x0000000700007c02 */ /* 0x000fce0008000f00 */
.L_x_151:
[----:B-1----:R1:W2:Y:S02]  /*9090*/  SYNCS.PHASECHK.TRANS64.TRYWAIT P0, [R0+URZ], R3 ;  /* 0x00000003000075a7 */ /* 0x0022a400080011ff */
[----:B--2---:R-:W-:Y:S05]  /*90a0*/  @!P0 NANOSLEEP.SYNCS 0x989680 ;  /* 0x009896800000895d */ /* 0x004fea0003900000 */
[----:B------:R-:W2:Y:S02]  /*90b0*/  @!P0 SYNCS.PHASECHK.TRANS64 P0, [R0+URZ], R3 ;  /* 0x00000003000085a7 */ /* 0x000ea400080010ff */
[----:B--2---:R-:W-:Y:S05]  /*90c0*/  @!P0 BRA `(.L_x_151) ;  /* 0xfffffffc00f08947 */ /* 0x004fea000383ffff */
[----:B------:R-:W-:Y:S05]  /*90d0*/  BRA `(.L_x_152) ;  /* 0xffffffa800d07947 */ /* 0x000fea000383ffff */
.L_x_79:
[----:B------:R-:W-:-:S07]  /*90e0*/  MOV R0, UR7 ;  /* 0x0000000700007c02 */ /* 0x000fce0008000f00 */
.L_x_153:
[----:B-1----:R1:W2:Y:S02]  /*90f0*/  SYNCS.PHASECHK.TRANS64.TRYWAIT P0, [R0+URZ], R3 ;  /* 0x00000003000075a7 */ /* 0x0022a400080011ff */
[----:B--2---:R-:W-:Y:S05]  /*9100*/  @!P0 NANOSLEEP.SYNCS 0x989680 ;  /* 0x009896800000895d */ /* 0x004fea0003900000 */
[----:B------:R-:W2:Y:S02]  /*9110*/  @!P0 SYNCS.PHASECHK.TRANS64 P0, [R0+URZ], R3 ;  /* 0x00000003000085a7 */ /* 0x000ea400080010ff */
[----:B--2---:R-:W-:Y:S05]  /*9120*/  @!P0 BRA `(.L_x_153) ;  /* 0xfffffffc00f08947 */ /* 0x004fea000383ffff */
[----:B------:R-:W-:Y:S05]  /*9130*/  BRA `(.L_x_154) ;  /* 0xffffffa800dc7947 */ /* 0x000fea000383ffff */
.L_x_82:
[----:B------:R-:W-:-:S07]  /*9140*/  MOV R0, UR8 ;  /* 0x0000000800007c02 */ /* 0x000fce0008000f00 */
.L_x_155:
[----:B-1----:R1:W2:Y:S02]  /*9150*/  SYNCS.PHASECHK.TRANS64.TRYWAIT P1, [R0+URZ+0x100], R3 ;  /* 0x00010003000075a7 */ /* 0x0022a400080211ff */
[----:B--2---:R-:W-:Y:S05]  /*9160*/  @!P1 NANOSLEEP.SYNCS 0x989680 ;  /* 0x009896800000995d */ /* 0x004fea0003900000 */
[----:B------:R-:W2:Y:S02]  /*9170*/  @!P1 SYNCS.PHASECHK.TRANS64 P1, [R0+URZ+0x100], R3 ;  /* 0x00010003000095a7 */ /* 0x000ea400080210ff */
[----:B--2---:R-:W-:Y:S05]  /*9180*/  @!P1 BRA `(.L_x_155) ;  /* 0xfffffffc00f09947 */ /* 0x004fea000383ffff */
[----:B------:R-:W-:Y:S05]  /*9190*/  BRA `(.L_x_156) ;  /* 0xffffffac00287947 */ /* 0x000fea000383ffff */
.L_x_87:
[----:B--2---:R2:W4:Y:S02]  /*91a0*/  SYNCS.PHASECHK.TRANS64.TRYWAIT P0, [R0+URZ+0x80], R3 ;  /* 0x00008003000075a7 */ /* 0x00452400080011ff */
[----:B----4-:R-:W-:Y:S05]  /*91b0*/  @!P0 NANOSLEEP.SYNCS 0x989680 ;  /* 0x009896800000895d */ /* 0x010fea0003900000 */
[----:B------:R-:W4:Y:S02]  /*91c0*/  @!P0 SYNCS.PHASECHK.TRANS64 P0, [R0+URZ+0x80], R3 ;  /* 0x00008003000085a7 */ /* 0x000f2400080010ff */
[----:B----4-:R-:W-:Y:S05]  /*91d0*/  @!P0 BRA `(.L_x_87) ;  /* 0xfffffffc00f08947 */ /* 0x010fea000383ffff */
[----:B------:R-:W-:Y:S05]  /*91e0*/  BRA `(.L_x_157) ;  /* 0xffffffb000347947 */ /* 0x000fea000383ffff */
.L_x_90:
[----:B------:R-:W-:Y:S07]  /*91f0*/  MOV R0, UR6 ;  /* 0x0000000600007c02 */ /* 0x000fee0008000f00 */
.L_x_158:
[----:B--2---:R2:W4:Y:S02]  /*9200*/  SYNCS.PHASECHK.TRANS64.TRYWAIT P0, [R0+URZ+0x78], R3 ;  /* 0x00007803000075a7 */ /* 0x00452400080011ff */
[----:B----4-:R-:W-:Y:S05]  /*9210*/  @!P0 NANOSLEEP.SYNCS 0x989680 ;  /* 0x009896800000895d */ /* 0x010fea0003900000 */
[----:B------:R-:W4:Y:S02]  /*9220*/  @!P0 SYNCS.PHASECHK.TRANS64 P0, [R0+URZ+0x78], R3 ;  /* 0x00007803000085a7 */ /* 0x000f2400080010ff */
[----:B----4-:R-:W-:Y:S05]  /*9230*/  @!P0 BRA `(.L_x_158) ;  /* 0xfffffffc00f08947 */ /* 0x010fea000383ffff */
[----:B------:R-:W-:Y:S05]  /*9240*/  BRA `(.L_x_89) ;  /* 0xffffffb400147947 */ /* 0x000fea000383ffff */
.L_x_93:
[----:B--2---:R-:W-:Y:S07]  /*9250*/  MOV R3, UR6 ;  /* 0x0000000600037c02 */ /* 0x004fee0008000f00 */
.L_x_159:
[----:B-1----:R1:W2:Y:S02]  /*9260*/  SYNCS.PHASECHK.TRANS64.TRYWAIT P0, [R3+URZ+0x60], R12 ;  /* 0x0000600c030075a7 */ /* 0x0022a400080011ff */
[----:B--2---:R-:W-:Y:S05]  /*9270*/  @!P0 NANOSLEEP.SYNCS 0x989680 ;  /* 0x009896800000895d */ /* 0x004fea0003900000 */
[----:B------:R-:W2:Y:S02]  /*9280*/  @!P0 SYNCS.PHASECHK.TRANS64 P0, [R3+URZ+0x60], R12 ;  /* 0x0000600c030085a7 */ /* 0x000ea400080010ff */
[----:B--2---:R-:W-:Y:S05]  /*9290*/  @!P0 BRA `(.L_x_159) ;  /* 0xfffffffc00f08947 */ /* 0x004fea000383ffff */
[----:B------:R-:W-:Y:S05]  /*92a0*/  BRA `(.L_x_160) ;  /* 0xffffffb4008c7947 */ /* 0x000fea000383ffff */
.L_x_94:
[----:B------:R-:W-:Y:S07]  /*92b0*/  MOV R3, UR6 ;  /* 0x0000000600037c02 */ /* 0x000fee0008000f00 */
.L_x_161:
[----:B-1----:R1:W2:Y:S02]  /*92c0*/  SYNCS.PHASECHK.TRANS64.TRYWAIT P0, [R3+URZ+0x68], R12 ;  /* 0x0000680c030075a7 */ /* 0x0022a400080011ff */
[----:B--2---:R-:W-:Y:S05]  /*92d0*/  @!P0 NANOSLEEP.SYNCS 0x989680 ;  /* 0x009896800000895d */ /* 0x004fea0003900000 */
[----:B------:R-:W2:Y:S02]  /*92e0*/  @!P0 SYNCS.PHASECHK.TRANS64 P0, [R3+URZ+0x68], R12 ;  /* 0x0000680c030085a7 */ /* 0x000ea400080010ff */
[----:B--2---:R-:W-:Y:S05]  /*92f0*/  @!P0 BRA `(.L_x_161) ;  /* 0xfffffffc00f08947 */ /* 0x004fea000383ffff */
[----:B------:R-:W-:Y:S05]  /*9300*/  BRA `(.L_x_162) ;  /* 0xffffffb8000c7947 */ /* 0x000fea000383ffff */
.L_x_96:
[----:B------:R-:W-:-:S07]  /*9310*/  MOV R0, UR6 ;  /* 0x0000000600007c02 */ /* 0x000fce0008000f00 */
.L_x_163:
[----:B-1----:R1:W4:Y:S02]  /*9320*/  SYNCS.PHASECHK.TRANS64.TRYWAIT P0, [R0+URZ+0x60], R3 ;  /* 0x00006003000075a7 */ /* 0x00232400080011ff */
[----:B----4-:R-:W-:Y:S05]  /*9330*/  @!P0 NANOSLEEP.SYNCS 0x989680 ;  /* 0x009896800000895d */ /* 0x010fea0003900000 */
[----:B------:R-:W4:Y:S02]  /*9340*/  @!P0 SYNCS.PHASECHK.TRANS64 P0, [R0+URZ+0x60], R3 ;  /* 0x00006003000085a7 */ /* 0x000f2400080010ff */
[----:B----4-:R-:W-:Y:S05]  /*9350*/  @!P0 BRA `(.L_x_163) ;  /* 0xfffffffc00f08947 */ /* 0x010fea000383ffff */
[----:B------:R-:W-:Y:S05]  /*9360*/  BRA `(.L_x_164) ;  /* 0xffffffb8007c7947 */ /* 0x000fea000383ffff */
.L_x_98:
[----:B--2---:R2:W3:Y:S02]  /*9370*/  SYNCS.PHASECHK.TRANS64.TRYWAIT P0, [R0+URZ+0x80], R3 ;  /* 0x00008003000075a7 */ /* 0x0044e400080011ff */
[----:B---3--:R-:W-:Y:S05]  /*9380*/  @!P0 NANOSLEEP.SYNCS 0x989680 ;  /* 0x009896800000895d */ /* 0x008fea0003900000 */
[----:B------:R-:W3:Y:S02]  /*9390*/  @!P0 SYNCS.PHASECHK.TRANS64 P0, [R0+URZ+0x80], R3 ;  /* 0x00008003000085a7 */ /* 0x000ee400080010ff */
[----:B---3--:R-:W-:Y:S05]  /*93a0*/  @!P0 BRA `(.L_x_98) ;  /* 0xfffffffc00f08947 */ /* 0x008fea000383ffff */
[----:B------:R-:W-:Y:S05]  /*93b0*/  BRA `(.L_x_165) ;  /* 0xffffffbc00447947 */ /* 0x000fea000383ffff */
.L_x_109:
[----:B-1----:R1:W3:Y:S02]  /*93c0*/  SYNCS.PHASECHK.TRANS64.TRYWAIT P1, [R3+URZ+0x50], R0 ;  /* 0x00005000030075a7 */ /* 0x0022e400080211ff */
[----:B---3--:R-:W-:Y:S05]  /*93d0*/  @!P1 NANOSLEEP.SYNCS 0x989680 ;  /* 0x009896800000995d */ /* 0x008fea0003900000 */
[----:B------:R-:W3:Y:S02]  /*93e0*/  @!P1 SYNCS.PHASECHK.TRANS64 P1, [R3+URZ+0x50], R0 ;  /* 0x00005000030095a7 */ /* 0x000ee400080210ff */
[----:B---3--:R-:W-:Y:S05]  /*93f0*/  @!P1 BRA `(.L_x_109) ;  /* 0xfffffffc00f09947 */ /* 0x008fea000383ffff */
[----:B------:R-:W-:Y:S05]  /*9400*/  BRA `(.L_x_108) ;  /* 0xffffffc800687947 */ /* 0x000fea000383ffff */
.L_x_111:
[----:B-1----:R1:W4:Y:S02]  /*9410*/  SYNCS.PHASECHK.TRANS64.TRYWAIT P0, [R195+URZ+0xa0], R2 ;  /* 0x0000a002c30075a7 */ /* 0x00232400080011ff */
[----:B----4-:R-:W-:Y:S05]  /*9420*/  @!P0 NANOSLEEP.SYNCS 0x989680 ;  /* 0x009896800000895d */ /* 0x010fea0003900000 */
[----:B------:R-:W4:Y:S02]  /*9430*/  @!P0 SYNCS.PHASECHK.TRANS64 P0, [R195+URZ+0xa0], R2 ;  /* 0x0000a002c30085a7 */ /* 0x000f2400080010ff */
[----:B----4-:R-:W-:Y:S05]  /*9440*/  @!P0 BRA `(.L_x_111) ;  /* 0xfffffffc00f08947 */ /* 0x010fea000383ffff */
[----:B------:R-:W-:Y:S05]  /*9450*/  BRA `(.L_x_110) ;  /* 0xffffffc800c47947 */ /* 0x000fea000383ffff */
.L_x_120:
[----:B--2---:R2:W3:Y:S02]  /*9460*/  SYNCS.PHASECHK.TRANS64.TRYWAIT P0, [R216+URZ+0x50], R3 ;  /* 0x00005003d80075a7 */ /* 0x0044e400080011ff */
[----:B---3--:R-:W-:Y:S05]  /*9470*/  @!P0 NANOSLEEP.SYNCS 0x989680 ;  /* 0x009896800000895d */ /* 0x008fea0003900000 */
[----:B------:R-:W3:Y:S02]  /*9480*/  @!P0 SYNCS.PHASECHK.TRANS64 P0, [R216+URZ+0x50], R3 ;  /* 0x00005003d80085a7 */ /* 0x000ee400080010ff */
[----:B---3--:R-:W-:Y:S05]  /*9490*/  @!P0 BRA `(.L_x_120) ;  /* 0xfffffffc00f08947 */ /* 0x008fea000383ffff */
[----:B------:R-:W-:Y:S05]  /*94a0*/  BRA `(.L_x_119) ;  /* 0xffffffdc00d07947 */ /* 0x000fea000383ffff */
        .weak           $__internal_0_$__cuda_sm10x_tcgen05_guardrail_trap_col_being_dealloced_not_returned_by_alloc
        .type           $__internal_0_$__cuda_sm10x_tcgen05_guardrail_trap_col_being_dealloced_not_returned_by_alloc,@function
        .size           $__internal_0_$__cuda_sm10x_tcgen05_guardrail_trap_col_being_dealloced_not_returned_by_alloc,($__internal_1_$__cuda_sm10x_tcgen05_guardrail_trap_phase_invalid_during_alloc - $__internal_0_$__cuda_sm10x_tcgen05_guardrail_trap_col_being_dealloced_not_returned_by_alloc)
$__internal_0_$__cuda_sm10x_tcgen05_guardrail_trap_col_being_dealloced_not_returned_by_alloc:
[----:B------:R-:W-:Y:S05]  /*94b0*/  BPT.TRAP 0x1 ;  /* 0x000000040000795c */ /* 0x000fea0000300000 */
[----:B------:R-:W-:-:S04]  /*94c0*/  HFMA2 R3, -RZ, RZ, 0, 0 ;  /* 0x00000000ff037431 */ /* 0x000fc800000001ff */
[----:B------:R-:W-:Y:S05]  /*94d0*/  RET.REL.NODEC R2 `(_ZN7cutlass13device_kernelINS_4gemm6kernel13GemmUniversalIN4cute5tupleIJiiiiEEENS1_10collective13CollectiveMmaINS1_35MainloopSm100TmaUmmaWarpSpecializedILi5ELi2ELi4ENS5_IJNS4_1CILi2EEENSA_ILi1EEESC_EEEEENS5_IJNSA_ILi256EEENSA_ILi128EEENSA_ILi64EEEEEENS_12float_e4m3_tENS5_IJlSC_lEEESJ_SK_NS4_8TiledMMAINS4_8MMA_AtomIJNS4_10MMA_TraitsINS4_25SM100_MMA_F8F6F4_2x1SM_SSEJSJ_SJ_fSF_SG_NS4_17integral_constantINS4_4UMMA5MajorELSR_0EEESS_NSP_INSQ_7ScaleInELST_0EEESU_EEEEEENS4_6LayoutINS5_IJSC_SC_SC_EEENS5_IJNSA_ILi0EEESZ_SZ_EEEEENS5_IJNS4_10UnderscoreES12_S12_EEEEENS4_18SM100_TMA_2SM_LOADENS4_14ComposedLayoutINS4_7SwizzleILi2ELi4ELi3EEENS4_18smem_ptr_flag_bitsILi8EEENSX_INS5_IJNSA_ILi8EEESH_EEENS5_IJSH_SC_EEEEEEEvNS4_8identityES15_S1F_vS1G_EENS_8epilogue10collective18CollectiveEpilogueINS1I_23Sm100TmaWarpSpecializedILi2ELi2ELi64ELb0ELb0EEEJNS5_IJSG_SG_SH_EEENS5_IJNSX_ISG_SC_EENSX_ISH_SC_EEEEESJ_SK_SJ_SK_NS1I_6fusion15FusionCallbacksIS1M_NS1R_17LinearCombinationISJ_fSJ_fLNS_15FloatRoundStyleE2EEES1N_S1Q_JEEENS4_5SM1004TMEM4LOAD26SM100_TMEM_LOAD_32dp32b64xENS4_13SM90_TMA_LOADES1F_NS4_39AutoVectorizingCopyWithAssumedAlignmentILi128EEENS4_14SM90_TMA_STOREES1F_S23_S23_EEEvvEEEEvNT_6ParamsE) ;  /* 0xffffff6802c87950 */ /* 0x000fea0003c3ffff */
        .weak           $__internal_1_$__cuda_sm10x_tcgen05_guardrail_trap_phase_invalid_during_alloc
        .type           $__internal_1_$__cuda_sm10x_tcgen05_guardrail_trap_phase_invalid_during_alloc,@function
        .size           $__internal_1_$__cuda_sm10x_tcgen05_guardrail_trap_phase_invalid_during_alloc,($__internal_2_$__cuda_sm10x_tcgen05_guardrail_trap_unallocated_columns_being_dealloced - $__internal_1_$__cuda_sm10x_tcgen05_guardrail_trap_phase_invalid_during_alloc)
$__internal_1_$__cuda_sm10x_tcgen05_guardrail_trap_phase_invalid_during_alloc:
[----:B------:R-:W-:Y:S05]  /*94e0*/  BPT.TRAP 0x1 ;  /* 0x000000040000795c */ /* 0x000fea0000300000 */
[----:B------:R-:W-:-:S04]  /*94f0*/  MOV R3, 0x0 ;  /* 0x0000000000037802 */ /* 0x000fc80000000f00 */
[----:B------:R-:W-:Y:S05]  /*9500*/  RET.REL.NODEC R2 `(_ZN7cutlass13device_kernelINS_4gemm6kernel13GemmUniversalIN4cute5tupleIJiiiiEEENS1_10collective13CollectiveMmaINS1_35MainloopSm100TmaUmmaWarpSpecializedILi5ELi2ELi4ENS5_IJNS4_1CILi2EEENSA_ILi1EEESC_EEEEENS5_IJNSA_ILi256EEENSA_ILi128EEENSA_ILi64EEEEEENS_12float_e4m3_tENS5_IJlSC_lEEESJ_SK_NS4_8TiledMMAINS4_8MMA_AtomIJNS4_10MMA_TraitsINS4_25SM100_MMA_F8F6F4_2x1SM_SSEJSJ_SJ_fSF_SG_NS4_17integral_constantINS4_4UMMA5MajorELSR_0EEESS_NSP_INSQ_7ScaleInELST_0EEESU_EEEEEENS4_6LayoutINS5_IJSC_SC_SC_EEENS5_IJNSA_ILi0EEESZ_SZ_EEEEENS5_IJNS4_10UnderscoreES12_S12_EEEEENS4_18SM100_TMA_2SM_LOADENS4_14ComposedLayoutINS4_7SwizzleILi2ELi4ELi3EEENS4_18smem_ptr_flag_bitsILi8EEENSX_INS5_IJNSA_ILi8EEESH_EEENS5_IJSH_SC_EEEEEEEvNS4_8identityES15_S1F_vS1G_EENS_8epilogue10collective18CollectiveEpilogueINS1I_23Sm100TmaWarpSpecializedILi2ELi2ELi64ELb0ELb0EEEJNS5_IJSG_SG_SH_EEENS5_IJNSX_ISG_SC_EENSX_ISH_SC_EEEEESJ_SK_SJ_SK_NS1I_6fusion15FusionCallbacksIS1M_NS1R_17LinearCombinationISJ_fSJ_fLNS_15FloatRoundStyleE2EEES1N_S1Q_JEEENS4_5SM1004TMEM4LOAD26SM100_TMEM_LOAD_32dp32b64xENS4_13SM90_TMA_LOADES1F_NS4_39AutoVectorizingCopyWithAssumedAlignmentILi128EEENS4_14SM90_TMA_STOREES1F_S23_S23_EEEvvEEEEvNT_6ParamsE) ;  /* 0xffffff6802bc7950 */ /* 0x000fea0003c3ffff */
        .weak           $__internal_2_$__cuda_sm10x_tcgen05_guardrail_trap_unallocated_columns_being_dealloced
        .type           $__internal_2_$__cuda_sm10x_tcgen05_guardrail_trap_unallocated_columns_being_dealloced,@function
        .size           $__internal_2_$__cuda_sm10x_tcgen05_guardrail_trap_unallocated_columns_being_dealloced,(.L_x_167 - $__internal_2_$__cuda_sm10x_tcgen05_guardrail_trap_unallocated_columns_being_dealloced)
$__internal_2_$__cuda_sm10x_tcgen05_guardrail_trap_unallocated_columns_being_dealloced:
[----:B------:R-:W-:Y:S05]  /*9510*/  BPT.TRAP 0x1 ;  /* 0x000000040000795c */ /* 0x000fea0000300000 */
[----:B------:R-:W-:-:S04]  /*9520*/  HFMA2 R3, -RZ, RZ, 0, 0 ;  /* 0x00000000ff037431 */ /* 0x000fc800000001ff */
[----:B------:R-:W-:Y:S05]  /*9530*/  RET.REL.NODEC R2 `(_ZN7cutlass13device_kernelINS_4gemm6kernel13GemmUniversalIN4cute5tupleIJiiiiEEENS1_10collective13CollectiveMmaINS1_35MainloopSm100TmaUmmaWarpSpecializedILi5ELi2ELi4ENS5_IJNS4_1CILi2EEENSA_ILi1EEESC_EEEEENS5_IJNSA_ILi256EEENSA_ILi128EEENSA_ILi64EEEEEENS_12float_e4m3_tENS5_IJlSC_lEEESJ_SK_NS4_8TiledMMAINS4_8MMA_AtomIJNS4_10MMA_TraitsINS4_25SM100_MMA_F8F6F4_2x1SM_SSEJSJ_SJ_fSF_SG_NS4_17integral_constantINS4_4UMMA5MajorELSR_0EEESS_NSP_INSQ_7ScaleInELST_0EEESU_EEEEEENS4_6LayoutINS5_IJSC_SC_SC_EEENS5_IJNSA_ILi0EEESZ_SZ_EEEEENS5_IJNS4_10UnderscoreES12_S12_EEEEENS4_18SM100_TMA_2SM_LOADENS4_14ComposedLayoutINS4_7SwizzleILi2ELi4ELi3EEENS4_18smem_ptr_flag_bitsILi8EEENSX_INS5_IJNSA_ILi8EEESH_EEENS5_IJSH_SC_EEEEEEEvNS4_8identityES15_S1F_vS1G_EENS_8epilogue10collective18CollectiveEpilogueINS1I_23Sm100TmaWarpSpecializedILi2ELi2ELi64ELb0ELb0EEEJNS5_IJSG_SG_SH_EEENS5_IJNSX_ISG_SC_EENSX_ISH_SC_EEEEESJ_SK_SJ_SK_NS1I_6fusion15FusionCallbacksIS1M_NS1R_17LinearCombinationISJ_fSJ_fLNS_15FloatRoundStyleE2EEES1N_S1Q_JEEENS4_5SM1004TMEM4LOAD26SM100_TMEM_LOAD_32dp32b64xENS4_13SM90_TMA_LOADES1F_NS4_39AutoVectorizingCopyWithAssumedAlignmentILi128EEENS4_14SM90_TMA_STOREES1F_S23_S23_EEEvvEEEEvNT_6ParamsE) ;  /* 0xffffff6802b07950 */ /* 0x000fea0003c3ffff */
.L_x_166:
[----:B------:R-:W-:-:S00]  /*9540*/  BRA `(.L_x_166) ;  /* 0xfffffffc00fc7947 */ /* 0x000fc0000383ffff */
[----:B------:R-:W-:-:S00]  /*9550*/  NOP ;  /* 0x0000000000007918 */ /* 0x000fc00000000000 */
        /* <DEDUP_REMOVED lines=10> */
.L_x_167:


//--------------------- .nv.global.init           --------------------------
	.section	.nv.global.init,"aw",@progbits
.nv.global.init:
	.type		$str$27,@object
	.size		$str$27,($str$28 - $str$27)
$str$27:
        /*0000*/ 	.byte	0x28, 0x61, 0x64, 0x64, 0x72, 0x65, 0x73, 0x73, 0x20, 0x26, 0x20, 0x6d, 0x61, 0x73, 0x6b, 0x29
        /*0010*/ 	.byte	0x20, 0x3d, 0x3d, 0x20, 0x30, 0x00
	.type		$str$28,@object
	.size		$str$28,($str$26 - $str$28)
$str$28:
        /*0016*/ 	.byte	0x2f, 0x74, 0x6d, 0x70, 0x2f, 0x63, 0x75, 0x74, 0x6c, 0x61, 0x73, 0x73, 0x5f, 0x73, 0x77, 0x65
        /*0026*/ 	.byte	0x65, 0x70, 0x5f, 0x73, 0x72, 0x63, 0x2f, 0x69, 0x6e, 0x63, 0x6c, 0x75, 0x64, 0x65, 0x2f, 0x63
        /*0036*/ 	.byte	0x75, 0x74, 0x65, 0x2f, 0x70, 0x6f, 0x69, 0x6e, 0x74, 0x65, 0x72, 0x5f, 0x66, 0x6c, 0x61, 0x67
        /*0046*/ 	.byte	0x67, 0x65, 0x64, 0x2e, 0x68, 0x70, 0x70, 0x00
	.type		$str$26,@object
	.size		$str$26,($str$25 - $str$26)
$str$26:
        /*004e*/ 	.byte	0x2f, 0x74, 0x6d, 0x70, 0x2f, 0x63, 0x75, 0x74, 0x6c, 0x61, 0x73, 0x73, 0x5f, 0x73, 0x77, 0x65
        /*005e*/ 	.byte	0x65, 0x70, 0x5f, 0x73, 0x72, 0x63, 0x2f, 0x69, 0x6e, 0x63, 0x6c, 0x75, 0x64, 0x65, 0x2f, 0x63
        /*006e*/ 	.byte	0x75, 0x74, 0x65, 0x2f, 0x61, 0x74, 0x6f, 0x6d, 0x2f, 0x63, 0x6f, 0x70, 0x79, 0x5f, 0x74, 0x72
        /*007e*/ 	.byte	0x61, 0x69, 0x74, 0x73, 0x5f, 0x73, 0x6d, 0x31, 0x30, 0x30, 0x2e, 0x68, 0x70, 0x70, 0x00
	.type		$str$25,@object
	.size		$str$25,(__unnamed_1 - $str$25)
$str$25:
        /*008d*/ 	.byte	0x28, 0x28, 0x75, 0x69, 0x6e, 0x74, 0x33, 0x32, 0x5f, 0x74, 0x28, 0x74, 0x68, 0x72, 0x65, 0x61
        /*009d*/ 	.byte	0x64, 0x49, 0x64, 0x78, 0x2e, 0x78, 0x29, 0x20, 0x2f, 0x20, 0x33, 0x32, 0x29, 0x20, 0x25, 0x20
        /*00ad*/ 	.byte	0x34, 0x29, 0x20, 0x3d, 0x3d, 0x20, 0x28, 0x28, 0x28, 0x74, 0x6d, 0x65, 0x6d, 0x5f, 0x61, 0x64
        /*00bd*/ 	.byte	0x64, 0x72, 0x20, 0x3e, 0x3e, 0x20, 0x31, 0x36, 0x29, 0x20, 0x2f, 0x20, 0x33, 0x32, 0x29, 0x20
        /*00cd*/ 	.byte	0x25, 0x20, 0x34, 0x29, 0x00
	.type		__unnamed_1,@object
	.size		__unnamed_1,(__unnamed_2 - __unnamed_1)
__unnamed_1:
        /*00d2*/ 	.byte	0x61, 0x75, 0x74, 0x6f, 0x20, 0x63, 0x75, 0x74, 0x65, 0x3a, 0x3a, 0x61, 0x73, 0x5f, 0x70, 0x6f
        /* <DEDUP_REMOVED lines=24> */
        /*0262*/ 	.byte	0x43, 0x3c, 0x38, 0x31, 0x39, 0x32, 0x3e, 0x3e, 0x3e, 0x3e, 0x5d, 0x00
	.type		__unnamed_2,@object
	.size		__unnamed_2,(.L_2 - __unnamed_2)
__unnamed_2:
        /* <DEDUP_REMOVED lines=42> */
        /*050e*/ 	.byte	0x3e, 0x3e, 0x3e, 0x3e, 0x5d, 0x00
.L_2:


//--------------------- .nv.shared._ZN7cutlass13device_kernelINS_4gemm6kernel13GemmUniversalIN4cute5tupleIJiiiiEEENS1_10collective13CollectiveMmaINS1_35MainloopSm100TmaUmmaWarpSpecializedILi5ELi2ELi4ENS5_IJNS4_1CILi2EEENSA_ILi1EEESC_EEEEENS5_IJNSA_ILi256EEENSA_ILi128EEENSA_ILi64EEEEEENS_12float_e4m3_tENS5_IJlSC_lEEESJ_SK_NS4_8TiledMMAINS4_8MMA_AtomIJNS4_10MMA_TraitsINS4_25SM100_MMA_F8F6F4_2x1SM_SSEJSJ_SJ_fSF_SG_NS4_17integral_constantINS4_4UMMA5MajorELSR_0EEESS_NSP_INSQ_7ScaleInELST_0EEESU_EEEEEENS4_6LayoutINS5_IJSC_SC_SC_EEENS5_IJNSA_ILi0EEESZ_SZ_EEEEENS5_IJNS4_10UnderscoreES12_S12_EEEEENS4_18SM100_TMA_2SM_LOADENS4_14ComposedLayoutINS4_7SwizzleILi2ELi4ELi3EEENS4_18smem_ptr_flag_bitsILi8EEENSX_INS5_IJNSA_ILi8EEESH_EEENS5_IJSH_SC_EEEEEEEvNS4_8identityES15_S1F_vS1G_EENS_8epilogue10collective18CollectiveEpilogueINS1I_23Sm100TmaWarpSpecializedILi2ELi2ELi64ELb0ELb0EEEJNS5_IJSG_SG_SH_EEENS5_IJNSX_ISG_SC_EENSX_ISH_SC_EEEEESJ_SK_SJ_SK_NS1I_6fusion15FusionCallbacksIS1M_NS1R_17LinearCombinationISJ_fSJ_fLNS_15FloatRoundStyleE2EEES1N_S1Q_JEEENS4_5SM1004TMEM4LOAD26SM100_TMEM_LOAD_32dp32b64xENS4_13SM90_TMA_LOADES1F_NS4_39AutoVectorizingCopyWithAssumedAlignmentILi128EEENS4_14SM90_TMA_STOREES1F_S23_S23_EEEvvEEEEvNT_6ParamsE --------------------------
	.section	.nv.shared._ZN7cutlass13device_kernelINS_4gemm6kernel13GemmUniversalIN4cute5tupleIJiiiiEEENS1_10collective13CollectiveMmaINS1_35MainloopSm100TmaUmmaWarpSpecializedILi5ELi2ELi4ENS5_IJNS4_1CILi2EEENSA_ILi1EEESC_EEEEENS5_IJNSA_ILi256EEENSA_ILi128EEENSA_ILi64EEEEEENS_12float_e4m3_tENS5_IJlSC_lEEESJ_SK_NS4_8TiledMMAINS4_8MMA_AtomIJNS4_10MMA_TraitsINS4_25SM100_MMA_F8F6F4_2x1SM_SSEJSJ_SJ_fSF_SG_NS4_17integral_constantINS4_4UMMA5MajorELSR_0EEESS_NSP_INSQ_7ScaleInELST_0EEESU_EEEEEENS4_6LayoutINS5_IJSC_SC_SC_EEENS5_IJNSA_ILi0EEESZ_SZ_EEEEENS5_IJNS4_10UnderscoreES12_S12_EEEEENS4_18SM100_TMA_2SM_LOADENS4_14ComposedLayoutINS4_7SwizzleILi2ELi4ELi3EEENS4_18smem_ptr_flag_bitsILi8EEENSX_INS5_IJNSA_ILi8EEESH_EEENS5_IJSH_SC_EEEEEEEvNS4_8identityES15_S1F_vS1G_EENS_8epilogue10collective18CollectiveEpilogueINS1I_23Sm100TmaWarpSpecializedILi2ELi2ELi64ELb0ELb0EEEJNS5_IJSG_SG_SH_EEENS5_IJNSX_ISG_SC_EENSX_ISH_SC_EEEEESJ_SK_SJ_SK_NS1I_6fusion15FusionCallbacksIS1M_NS1R_17LinearCombinationISJ_fSJ_fLNS_15FloatRoundStyleE2EEES1N_S1Q_JEEENS4_5SM1004TMEM4LOAD26SM100_TMEM_LOAD_32dp32b64xENS4_13SM90_TMA_LOADES1F_NS4_39AutoVectorizingCopyWithAssumedAlignmentILi128EEENS4_14SM90_TMA_STOREES1F_S23_S23_EEEvvEEEEvNT_6ParamsE,"aw",@nobits
	.sectionflags	@""
	.align	16
	.zero		1024


//--------------------- .nv.shared.reserved.0     --------------------------
	.section	.nv.shared.reserved.0,"aw",@nobits
	.weak		__nv_reservedSMEM_offset_0_alias
	.size		__nv_reservedSMEM_offset_0_alias, 0, 64
	.other		__nv_reservedSMEM_offset_0_alias,@"STO_CUDA_RESERVED_SHARED STV_DEFAULT"
__nv_reservedSMEM_offset_0_alias:
	.zero		0
.nv.shared.reserved.0:
	.zero		64
	.weak		__nv_reservedSMEM_tcgen05_partition
	.type		__nv_reservedSMEM_tcgen05_partition,@object
	.size		__nv_reservedSMEM_tcgen05_partition,(.L_0 - __nv_reservedSMEM_tcgen05_partition)
__nv_reservedSMEM_tcgen05_partition:
	.zero		32
.L_0:


//--------------------- .nv.global                --------------------------
	.section	.nv.global,"aw",@nobits
.nv.global:
	.type		_ZN39_INTERNAL_02af1b58_4_k_cu_42cf9122_87534cute1_E,@object
	.size		_ZN39_INTERNAL_02af1b58_4_k_cu_42cf9122_87534cute1_E,(_ZN39_INTERNAL_02af1b58_4_k_cu_42cf9122_87534cuda3std3__45__cpo6cbeginE - _ZN39_INTERNAL_02af1b58_4_k_cu_42cf9122_87534cute1_E)
_ZN39_INTERNAL_02af1b58_4_k_cu_42cf9122_87534cute1_E:
	.zero		1
	.type		_ZN39_INTERNAL_02af1b58_4_k_cu_42cf9122_87534cuda3std3__45__cpo6cbeginE,@object
	.size		_ZN39_INTERNAL_02af1b58_4_k_cu_42cf9122_87534cuda3std3__45__cpo6cbeginE,(_ZN39_INTERNAL_02af1b58_4_k_cu_42cf9122_87534cuda3std3__48in_placeE - _ZN39_INTERNAL_02af1b58_4_k_cu_42cf9122_87534cuda3std3__45__cpo6cbeginE)
_ZN39_INTERNAL_02af1b58_4_k_cu_42cf9122_87534cuda3std3__45__cpo6cbeginE:
	.zero		1
	.type		_ZN39_INTERNAL_02af1b58_4_k_cu_42cf9122_87534cuda3std3__48in_placeE,@object
	.size		_ZN39_INTERNAL_02af1b58_4_k_cu_42cf9122_87534cuda3std3__48in_placeE,(_ZN39_INTERNAL_02af1b58_4_k_cu_42cf9122_87534cuda3std6ranges3__45__cpo9iter_moveE - _ZN39_INTERNAL_02af1b58_4_k_cu_42cf9122_87534cuda3std3__48in_placeE)
_ZN39_INTERNAL_02af1b58_4_k_cu_42cf9122_87534cuda3std3__48in_placeE:
	.zero		1
	.type		_ZN39_INTERNAL_02af1b58_4_k_cu_42cf9122_87534cuda3std6ranges3__45__cpo9iter_moveE,@object
	.size		_ZN39_INTERNAL_02af1b58_4_k_cu_42cf9122_87534cuda3std6ranges3__45__cpo9iter_moveE,(_ZN39_INTERNAL_02af1b58_4_k_cu_42cf9122_87534cuda3std3__45__cpo5beginE - _ZN39_INTERNAL_02af1b58_4_k_cu_42cf9122_87534cuda3std6ranges3__45__cpo9iter_moveE)
_ZN39_INTERNAL_02af1b58_4_k_cu_42cf9122_87534cuda3std6ranges3__45__cpo9iter_moveE:
	.zero		1
	.type		_ZN39_INTERNAL_02af1b58_4_k_cu_42cf9122_87534cuda3std3__45__cpo5beginE,@object
	.size		_ZN39_INTERNAL_02af1b58_4_k_cu_42cf9122_87534cuda3std3__45__cpo5beginE,(_ZN39_INTERNAL_02af1b58_4_k_cu_42cf9122_87534cuda3std3__441_GLOBAL__N__02af1b58_4_k_cu_42cf9122_87536ignoreE - _ZN39_INTERNAL_02af1b58_4_k_cu_42cf9122_87534cuda3std3__45__cpo5beginE)
_ZN39_INTERNAL_02af1b58_4_k_cu_42cf9122_87534cuda3std3__45__cpo5beginE:
	.zero		1
	.type		_ZN39_INTERNAL_02af1b58_4_k_cu_42cf9122_87534cuda3std3__441_GLOBAL__N__02af1b58_4_k_cu_42cf9122_87536ignoreE,@object
	.size		_ZN39_INTERNAL_02af1b58_4_k_cu_42cf9122_87534cuda3std3__441_GLOBAL__N__02af1b58_4_k_cu_42cf9122_87536ignoreE,(_ZN39_INTERNAL_02af1b58_4_k_cu_42cf9122_87534cute7productE - _ZN39_INTERNAL_02af1b58_4_k_cu_42cf9122_87534cuda3std3__441_GLOBAL__N__02af1b58_4_k_cu_42cf9122_87536ignoreE)
_ZN39_INTERNAL_02af1b58_4_k_cu_42cf9122_87534cuda3std3__441_GLOBAL__N__02af1b58_4_k_cu_42cf9122_87536ignoreE:
	.zero		1
	.type		_ZN39_INTERNAL_02af1b58_4_k_cu_42cf9122_87534cute7productE,@object
	.size		_ZN39_INTERNAL_02af1b58_4_k_cu_42cf9122_87534cute7productE,(_ZN39_INTERNAL_02af1b58_4_k_cu_42cf9122_87534cuda3std3__45__cpo3endE - _ZN39_INTERNAL_02af1b58_4_k_cu_42cf9122_87534cute7productE)
_ZN39_INTERNAL_02af1b58_4_k_cu_42cf9122_87534cute7productE:
	.zero		1
	.type		_ZN39_INTERNAL_02af1b58_4_k_cu_42cf9122_87534cuda3std3__45__cpo3endE,@object
	.size		_ZN39_INTERNAL_02af1b58_4_k_cu_42cf9122_87534cuda3std3__45__cpo3endE,(_ZN39_INTERNAL_02af1b58_4_k_cu_42cf9122_87534cuda3std3__419piecewise_constructE - _ZN39_INTERNAL_02af1b58_4_k_cu_42cf9122_87534cuda3std3__45__cpo3endE)
_ZN39_INTERNAL_02af1b58_4_k_cu_42cf9122_87534cuda3std3__45__cpo3endE:
	.zero		1
	.type		_ZN39_INTERNAL_02af1b58_4_k_cu_42cf9122_87534cuda3std3__419piecewise_constructE,@object
	.size		_ZN39_INTERNAL_02af1b58_4_k_cu_42cf9122_87534cuda3std3__419piecewise_constructE,(_ZN39_INTERNAL_02af1b58_4_k_cu_42cf9122_87534cuda3std3__45__cpo4cendE - _ZN39_INTERNAL_02af1b58_4_k_cu_42cf9122_87534cuda3std3__419piecewise_constructE)
_ZN39_INTERNAL_02af1b58_4_k_cu_42cf9122_87534cuda3std3__419piecewise_constructE:
	.zero		1
	.type		_ZN39_INTERNAL_02af1b58_4_k_cu_42cf9122_87534cuda3std3__45__cpo4cendE,@object
	.size		_ZN39_INTERNAL_02af1b58_4_k_cu_42cf9122_87534cuda3std3__45__cpo4cendE,(_ZN39_INTERNAL_02af1b58_4_k_cu_42cf9122_87534cuda3std6ranges3__45__cpo4swapE - _ZN39_INTERNAL_02af1b58_4_k_cu_42cf9122_87534cuda3std3__45__cpo4cendE)
_ZN39_INTERNAL_02af1b58_4_k_cu_42cf9122_87534cuda3std3__45__cpo4cendE:
	.zero		1
	.type		_ZN39_INTERNAL_02af1b58_4_k_cu_42cf9122_87534cuda3std6ranges3__45__cpo4swapE,@object
	.size		_ZN39_INTERNAL_02af1b58_4_k_cu_42cf9122_87534cuda3std6ranges3__45__cpo4swapE,(.L_10 - _ZN39_INTERNAL_02af1b58_4_k_cu_42cf9122_87534cuda3std6ranges3__45__cpo4swapE)
_ZN39_INTERNAL_02af1b58_4_k_cu_42cf9122_87534cuda3std6ranges3__45__cpo4swapE:
	.zero		1
.L_10:


//--------------------- .nv.constant0._ZN7cutlass13device_kernelINS_4gemm6kernel13GemmUniversalIN4cute5tupleIJiiiiEEENS1_10collective13CollectiveMmaINS1_35MainloopSm100TmaUmmaWarpSpecializedILi5ELi2ELi4ENS5_IJNS4_1CILi2EEENSA_ILi1EEESC_EEEEENS5_IJNSA_ILi256EEENSA_ILi128EEENSA_ILi64EEEEEENS_12float_e4m3_tENS5_IJlSC_lEEESJ_SK_NS4_8TiledMMAINS4_8MMA_AtomIJNS4_10MMA_TraitsINS4_25SM100_MMA_F8F6F4_2x1SM_SSEJSJ_SJ_fSF_SG_NS4_17integral_constantINS4_4UMMA5MajorELSR_0EEESS_NSP_INSQ_7ScaleInELST_0EEESU_EEEEEENS4_6LayoutINS5_IJSC_SC_SC_EEENS5_IJNSA_ILi0EEESZ_SZ_EEEEENS5_IJNS4_10UnderscoreES12_S12_EEEEENS4_18SM100_TMA_2SM_LOADENS4_14ComposedLayoutINS4_7SwizzleILi2ELi4ELi3EEENS4_18smem_ptr_flag_bitsILi8EEENSX_INS5_IJNSA_ILi8EEESH_EEENS5_IJSH_SC_EEEEEEEvNS4_8identityES15_S1F_vS1G_EENS_8epilogue10collective18CollectiveEpilogueINS1I_23Sm100TmaWarpSpecializedILi2ELi2ELi64ELb0ELb0EEEJNS5_IJSG_SG_SH_EEENS5_IJNSX_ISG_SC_EENSX_ISH_SC_EEEEESJ_SK_SJ_SK_NS1I_6fusion15FusionCallbacksIS1M_NS1R_17LinearCombinationISJ_fSJ_fLNS_15FloatRoundStyleE2EEES1N_S1Q_JEEENS4_5SM1004TMEM4LOAD26SM100_TMEM_LOAD_32dp32b64xENS4_13SM90_TMA_LOADES1F_NS4_39AutoVectorizingCopyWithAssumedAlignmentILi128EEENS4_14SM90_TMA_STOREES1F_S23_S23_EEEvvEEEEvNT_6ParamsE --------------------------
	.section	.nv.constant0._ZN7cutlass13device_kernelINS_4gemm6kernel13GemmUniversalIN4cute5tupleIJiiiiEEENS1_10collective13CollectiveMmaINS1_35MainloopSm100TmaUmmaWarpSpecializedILi5ELi2ELi4ENS5_IJNS4_1CILi2EEENSA_ILi1EEESC_EEEEENS5_IJNSA_ILi256EEENSA_ILi128EEENSA_ILi64EEEEEENS_12float_e4m3_tENS5_IJlSC_lEEESJ_SK_NS4_8TiledMMAINS4_8MMA_AtomIJNS4_10MMA_TraitsINS4_25SM100_MMA_F8F6F4_2x1SM_SSEJSJ_SJ_fSF_SG_NS4_17integral_constantINS4_4UMMA5MajorELSR_0EEESS_NSP_INSQ_7ScaleInELST_0EEESU_EEEEEENS4_6LayoutINS5_IJSC_SC_SC_EEENS5_IJNSA_ILi0EEESZ_SZ_EEEEENS5_IJNS4_10UnderscoreES12_S12_EEEEENS4_18SM100_TMA_2SM_LOADENS4_14ComposedLayoutINS4_7SwizzleILi2ELi4ELi3EEENS4_18smem_ptr_flag_bitsILi8EEENSX_INS5_IJNSA_ILi8EEESH_EEENS5_IJSH_SC_EEEEEEEvNS4_8identityES15_S1F_vS1G_EENS_8epilogue10collective18CollectiveEpilogueINS1I_23Sm100TmaWarpSpecializedILi2ELi2ELi64ELb0ELb0EEEJNS5_IJSG_SG_SH_EEENS5_IJNSX_ISG_SC_EENSX_ISH_SC_EEEEESJ_SK_SJ_SK_NS1I_6fusion15FusionCallbacksIS1M_NS1R_17LinearCombinationISJ_fSJ_fLNS_15FloatRoundStyleE2EEES1N_S1Q_JEEENS4_5SM1004TMEM4LOAD26SM100_TMEM_LOAD_32dp32b64xENS4_13SM90_TMA_LOADES1F_NS4_39AutoVectorizingCopyWithAssumedAlignmentILi128EEENS4_14SM90_TMA_STOREES1F_S23_S23_EEEvvEEEEvNT_6ParamsE,"a",@progbits
	.sectionflags	@""
	.align	4
.nv.constant0._ZN7cutlass13device_kernelINS_4gemm6kernel13GemmUniversalIN4cute5tupleIJiiiiEEENS1_10collective13CollectiveMmaINS1_35MainloopSm100TmaUmmaWarpSpecializedILi5ELi2ELi4ENS5_IJNS4_1CILi2EEENSA_ILi1EEESC_EEEEENS5_IJNSA_ILi256EEENSA_ILi128EEENSA_ILi64EEEEEENS_12float_e4m3_tENS5_IJlSC_lEEESJ_SK_NS4_8TiledMMAINS4_8MMA_AtomIJNS4_10MMA_TraitsINS4_25SM100_MMA_F8F6F4_2x1SM_SSEJSJ_SJ_fSF_SG_NS4_17integral_constantINS4_4UMMA5MajorELSR_0EEESS_NSP_INSQ_7ScaleInELST_0EEESU_EEEEEENS4_6LayoutINS5_IJSC_SC_SC_EEENS5_IJNSA_ILi0EEESZ_SZ_EEEEENS5_IJNS4_10UnderscoreES12_S12_EEEEENS4_18SM100_TMA_2SM_LOADENS4_14ComposedLayoutINS4_7SwizzleILi2ELi4ELi3EEENS4_18smem_ptr_flag_bitsILi8EEENSX_INS5_IJNSA_ILi8EEESH_EEENS5_IJSH_SC_EEEEEEEvNS4_8identityES15_S1F_vS1G_EENS_8epilogue10collective18CollectiveEpilogueINS1I_23Sm100TmaWarpSpecializedILi2ELi2ELi64ELb0ELb0EEEJNS5_IJSG_SG_SH_EEENS5_IJNSX_ISG_SC_EENSX_ISH_SC_EEEEESJ_SK_SJ_SK_NS1I_6fusion15FusionCallbacksIS1M_NS1R_17LinearCombinationISJ_fSJ_fLNS_15FloatRoundStyleE2EEES1N_S1Q_JEEENS4_5SM1004TMEM4LOAD26SM100_TMEM_LOAD_32dp32b64xENS4_13SM90_TMA_LOADES1F_NS4_39AutoVectorizingCopyWithAssumedAlignmentILi128EEENS4_14SM90_TMA_STOREES1F_S23_S23_EEEvvEEEEvNT_6ParamsE:
	.zero		2944


//--------------------- SYMBOLS --------------------------

	.type		.nv.reservedSmem.offset0,@object
	.size		.nv.reservedSmem.offset0,0x4
	.type		.nv.reservedSmem.cap,@object
	.size		.nv.reservedSmem.cap,0x4
	.type		__assertfail,@function
